	.target	sm_100a

	.elftype	@"ET_EXEC"


//--------------------- .note.nv.tkinfo           --------------------------
	.section	.note.nv.tkinfo,"",@"SHT_NOTE"
	.sectionflags	@"SHF_NOTE_NV_TKINFO"
	.tkinfo
        /*0018*/ 	.word	0x00000002
        /*0030*/ 	.string	""
        /*0030*/ 	.string	"ptxas"
        /*0030*/ 	.string	"Cuda compilation tools, release 13.0, V13.0.88"
        /*0030*/ 	.string	"Build cuda_13.0.r13.0/compiler.36424714_0"
        /*0030*/ 	.string	"-arch sm_100a -m 64 "



//--------------------- .note.nv.cuinfo           --------------------------
	.section	.note.nv.cuinfo,"",@"SHT_NOTE"
	.sectionflags	@"SHF_NOTE_NV_CUINFO"
        /*0018*/ 	.short	0x0002
        /*001a*/ 	.short	0x0064
        /*001c*/ 	.short	0x0082
	.zero		2


//--------------------- .nv.info                  --------------------------
	.section	.nv.info,"",@"SHT_CUDA_INFO"
	.align	4


	//----- nvinfo : EIATTR_REGCOUNT
	.align		4
        /*0000*/ 	.byte	0x04, 0x2f
        /*0002*/ 	.short	(.L_19 - .L_18)
	.align		4
.L_18:
        /*0004*/ 	.word	index@(_ZN7cutlass13device_kernelINS_4gemm6kernel13GemmUniversalIN4cute5tupleIJiiiiEEENS1_10collective13CollectiveMmaINS1_35MainloopSm100TmaUmmaWarpSpecializedILi8ELi2ELi4ENS5_IJNS4_1CILi2EEENSA_ILi1EEESC_EEEEENS5_IJNSA_ILi128EEENSA_ILi256EEENSA_ILi32EEEEEENS_10tfloat32_tENS5_IJlSC_lEEESJ_SK_NS4_8TiledMMAINS4_8MMA_AtomIJNS4_23SM100_MMA_TF32_2x1SM_SSISJ_SJ_fLi128ELi256ELNS4_4UMMA5MajorE0ELSP_0ELNSO_7ScaleInE0ELSQ_0EEEEEENS4_6LayoutINS5_IJSC_SC_SC_EEENS5_IJNSA_ILi0EEESV_SV_EEEEENS5_IJNS4_10UnderscoreESY_SY_EEEEENS4_18SM100_TMA_2SM_LOADENS4_14ComposedLayoutINS4_7SwizzleILi3ELi4ELi3EEENS4_18smem_ptr_flag_bitsILi32EEENST_INS5_IJNSA_ILi8EEESH_EEENS5_IJSH_SC_EEEEEEEvNS4_8identityES11_S1B_vS1C_EENS_8epilogue10collective18CollectiveEpilogueINS1E_23Sm100TmaWarpSpecializedILi4ELi2ELi16ELb1ELb0EEEJNS5_IJNSA_ILi64EEESG_SH_EEENS5_IJNST_IS1J_SC_EENST_INS5_IJNSA_ILi16EEESB_EEENS5_IJSC_SF_EEEEEEEESJ_SK_SJ_SK_NS1E_6fusion15FusionCallbacksIS1I_NS1R_17LinearCombinationISJ_fSJ_fLNS_15FloatRoundStyleE2EEES1K_S1Q_JEEENS4_5SM1004TMEM4LOAD26SM100_TMEM_LOAD_32dp32b16xENS4_13SM90_TMA_LOADENS12_INS13_ILi2ELi4ELi3EEES16_NST_INS5_IJS17_S1M_EEENS5_IJS1M_SC_EEEEEEENS4_39AutoVectorizingCopyWithAssumedAlignmentILi128EEENS4_14SM90_TMA_STOREES26_S28_S28_EEEvvEEEEvNT_6ParamsE)
        /*0008*/ 	.word	0x00000060


	//----- nvinfo : EIATTR_FRAME_SIZE
	.align		4
.L_19:
        /*000c*/ 	.byte	0x04, 0x11
        /*000e*/ 	.short	(.L_21 - .L_20)
	.align		4
.L_20:
        /*0010*/ 	.word	index@($__internal_2_$__cuda_sm10x_tcgen05_guardrail_trap_unallocated_columns_being_dealloced)
        /*0014*/ 	.word	0x00000000


	//----- nvinfo : EIATTR_FRAME_SIZE
	.align		4
.L_21:
        /*0018*/ 	.byte	0x04, 0x11
        /*001a*/ 	.short	(.L_23 - .L_22)
	.align		4
.L_22:
        /*001c*/ 	.word	index@($__internal_1_$__cuda_sm10x_tcgen05_guardrail_trap_phase_invalid_during_alloc)
        /*0020*/ 	.word	0x00000000


	//----- nvinfo : EIATTR_FRAME_SIZE
	.align		4
.L_23:
        /*0024*/ 	.byte	0x04, 0x11
        /*0026*/ 	.short	(.L_25 - .L_24)
	.align		4
.L_24:
        /*0028*/ 	.word	index@($__internal_0_$__cuda_sm10x_tcgen05_guardrail_trap_col_being_dealloced_not_returned_by_alloc)
        /*002c*/ 	.word	0x00000000


	//----- nvinfo : EIATTR_FRAME_SIZE
	.align		4
.L_25:
        /*0030*/ 	.byte	0x04, 0x11
        /*0032*/ 	.short	(.L_27 - .L_26)
	.align		4
.L_26:
        /*0034*/ 	.word	index@(_ZN7cutlass13device_kernelINS_4gemm6kernel13GemmUniversalIN4cute5tupleIJiiiiEEENS1_10collective13CollectiveMmaINS1_35MainloopSm100TmaUmmaWarpSpecializedILi8ELi2ELi4ENS5_IJNS4_1CILi2EEENSA_ILi1EEESC_EEEEENS5_IJNSA_ILi128EEENSA_ILi256EEENSA_ILi32EEEEEENS_10tfloat32_tENS5_IJlSC_lEEESJ_SK_NS4_8TiledMMAINS4_8MMA_AtomIJNS4_23SM100_MMA_TF32_2x1SM_SSISJ_SJ_fLi128ELi256ELNS4_4UMMA5MajorE0ELSP_0ELNSO_7ScaleInE0ELSQ_0EEEEEENS4_6LayoutINS5_IJSC_SC_SC_EEENS5_IJNSA_ILi0EEESV_SV_EEEEENS5_IJNS4_10UnderscoreESY_SY_EEEEENS4_18SM100_TMA_2SM_LOADENS4_14ComposedLayoutINS4_7SwizzleILi3ELi4ELi3EEENS4_18smem_ptr_flag_bitsILi32EEENST_INS5_IJNSA_ILi8EEESH_EEENS5_IJSH_SC_EEEEEEEvNS4_8identityES11_S1B_vS1C_EENS_8epilogue10collective18CollectiveEpilogueINS1E_23Sm100TmaWarpSpecializedILi4ELi2ELi16ELb1ELb0EEEJNS5_IJNSA_ILi64EEESG_SH_EEENS5_IJNST_IS1J_SC_EENST_INS5_IJNSA_ILi16EEESB_EEENS5_IJSC_SF_EEEEEEEESJ_SK_SJ_SK_NS1E_6fusion15FusionCallbacksIS1I_NS1R_17LinearCombinationISJ_fSJ_fLNS_15FloatRoundStyleE2EEES1K_S1Q_JEEENS4_5SM1004TMEM4LOAD26SM100_TMEM_LOAD_32dp32b16xENS4_13SM90_TMA_LOADENS12_INS13_ILi2ELi4ELi3EEES16_NST_INS5_IJS17_S1M_EEENS5_IJS1M_SC_EEEEEEENS4_39AutoVectorizingCopyWithAssumedAlignmentILi128EEENS4_14SM90_TMA_STOREES26_S28_S28_EEEvvEEEEvNT_6ParamsE)
        /*0038*/ 	.word	0x00000000


	//----- nvinfo : EIATTR_MIN_STACK_SIZE
	.align		4
.L_27:
        /*003c*/ 	.byte	0x04, 0x12
        /*003e*/ 	.short	(.L_29 - .L_28)
	.align		4
.L_28:
        /*0040*/ 	.word	index@(_ZN7cutlass13device_kernelINS_4gemm6kernel13GemmUniversalIN4cute5tupleIJiiiiEEENS1_10collective13CollectiveMmaINS1_35MainloopSm100TmaUmmaWarpSpecializedILi8ELi2ELi4ENS5_IJNS4_1CILi2EEENSA_ILi1EEESC_EEEEENS5_IJNSA_ILi128EEENSA_ILi256EEENSA_ILi32EEEEEENS_10tfloat32_tENS5_IJlSC_lEEESJ_SK_NS4_8TiledMMAINS4_8MMA_AtomIJNS4_23SM100_MMA_TF32_2x1SM_SSISJ_SJ_fLi128ELi256ELNS4_4UMMA5MajorE0ELSP_0ELNSO_7ScaleInE0ELSQ_0EEEEEENS4_6LayoutINS5_IJSC_SC_SC_EEENS5_IJNSA_ILi0EEESV_SV_EEEEENS5_IJNS4_10UnderscoreESY_SY_EEEEENS4_18SM100_TMA_2SM_LOADENS4_14ComposedLayoutINS4_7SwizzleILi3ELi4ELi3EEENS4_18smem_ptr_flag_bitsILi32EEENST_INS5_IJNSA_ILi8EEESH_EEENS5_IJSH_SC_EEEEEEEvNS4_8identityES11_S1B_vS1C_EENS_8epilogue10collective18CollectiveEpilogueINS1E_23Sm100TmaWarpSpecializedILi4ELi2ELi16ELb1ELb0EEEJNS5_IJNSA_ILi64EEESG_SH_EEENS5_IJNST_IS1J_SC_EENST_INS5_IJNSA_ILi16EEESB_EEENS5_IJSC_SF_EEEEEEEESJ_SK_SJ_SK_NS1E_6fusion15FusionCallbacksIS1I_NS1R_17LinearCombinationISJ_fSJ_fLNS_15FloatRoundStyleE2EEES1K_S1Q_JEEENS4_5SM1004TMEM4LOAD26SM100_TMEM_LOAD_32dp32b16xENS4_13SM90_TMA_LOADENS12_INS13_ILi2ELi4ELi3EEES16_NST_INS5_IJS17_S1M_EEENS5_IJS1M_SC_EEEEEEENS4_39AutoVectorizingCopyWithAssumedAlignmentILi128EEENS4_14SM90_TMA_STOREES26_S28_S28_EEEvvEEEEvNT_6ParamsE)
        /*0044*/ 	.word	0x00000000
.L_29:


//--------------------- .nv.compat                --------------------------
	.section	.nv.compat,"",@"SHT_CUDA_COMPAT_INFO"
	.align	4
        /*0000*/ 	.byte	0x02, 0x09, 0x01, 0x00, 0x02, 0x02, 0x02, 0x00, 0x02, 0x05, 0x05, 0x00, 0x03, 0x07, 0x01, 0x01
        /*0010*/ 	.byte	0x02, 0x03, 0x01, 0x00, 0x02, 0x06, 0x01, 0x00, 0x04, 0x0b, 0x08, 0x00, 0x09, 0x00, 0x00, 0x00
        /*0020*/ 	.byte	0x00, 0x00, 0x00, 0x00


//--------------------- .nv.info._ZN7cutlass13device_kernelINS_4gemm6kernel13GemmUniversalIN4cute5tupleIJiiiiEEENS1_10collective13CollectiveMmaINS1_35MainloopSm100TmaUmmaWarpSpecializedILi8ELi2ELi4ENS5_IJNS4_1CILi2EEENSA_ILi1EEESC_EEEEENS5_IJNSA_ILi128EEENSA_ILi256EEENSA_ILi32EEEEEENS_10tfloat32_tENS5_IJlSC_lEEESJ_SK_NS4_8TiledMMAINS4_8MMA_AtomIJNS4_23SM100_MMA_TF32_2x1SM_SSISJ_SJ_fLi128ELi256ELNS4_4UMMA5MajorE0ELSP_0ELNSO_7ScaleInE0ELSQ_0EEEEEENS4_6LayoutINS5_IJSC_SC_SC_EEENS5_IJNSA_ILi0EEESV_SV_EEEEENS5_IJNS4_10UnderscoreESY_SY_EEEEENS4_18SM100_TMA_2SM_LOADENS4_14ComposedLayoutINS4_7SwizzleILi3ELi4ELi3EEENS4_18smem_ptr_flag_bitsILi32EEENST_INS5_IJNSA_ILi8EEESH_EEENS5_IJSH_SC_EEEEEEEvNS4_8identityES11_S1B_vS1C_EENS_8epilogue10collective18CollectiveEpilogueINS1E_23Sm100TmaWarpSpecializedILi4ELi2ELi16ELb1ELb0EEEJNS5_IJNSA_ILi64EEESG_SH_EEENS5_IJNST_IS1J_SC_EENST_INS5_IJNSA_ILi16EEESB_EEENS5_IJSC_SF_EEEEEEEESJ_SK_SJ_SK_NS1E_6fusion15FusionCallbacksIS1I_NS1R_17LinearCombinationISJ_fSJ_fLNS_15FloatRoundStyleE2EEES1K_S1Q_JEEENS4_5SM1004TMEM4LOAD26SM100_TMEM_LOAD_32dp32b16xENS4_13SM90_TMA_LOADENS12_INS13_ILi2ELi4ELi3EEES16_NST_INS5_IJS17_S1M_EEENS5_IJS1M_SC_EEEEEEENS4_39AutoVectorizingCopyWithAssumedAlignmentILi128EEENS4_14SM90_TMA_STOREES26_S28_S28_EEEvvEEEEvNT_6ParamsE --------------------------
	.section	.nv.info._ZN7cutlass13device_kernelINS_4gemm6kernel13GemmUniversalIN4cute5tupleIJiiiiEEENS1_10collective13CollectiveMmaINS1_35MainloopSm100TmaUmmaWarpSpecializedILi8ELi2ELi4ENS5_IJNS4_1CILi2EEENSA_ILi1EEESC_EEEEENS5_IJNSA_ILi128EEENSA_ILi256EEENSA_ILi32EEEEEENS_10tfloat32_tENS5_IJlSC_lEEESJ_SK_NS4_8TiledMMAINS4_8MMA_AtomIJNS4_23SM100_MMA_TF32_2x1SM_SSISJ_SJ_fLi128ELi256ELNS4_4UMMA5MajorE0ELSP_0ELNSO_7ScaleInE0ELSQ_0EEEEEENS4_6LayoutINS5_IJSC_SC_SC_EEENS5_IJNSA_ILi0EEESV_SV_EEEEENS5_IJNS4_10UnderscoreESY_SY_EEEEENS4_18SM100_TMA_2SM_LOADENS4_14ComposedLayoutINS4_7SwizzleILi3ELi4ELi3EEENS4_18smem_ptr_flag_bitsILi32EEENST_INS5_IJNSA_ILi8EEESH_EEENS5_IJSH_SC_EEEEEEEvNS4_8identityES11_S1B_vS1C_EENS_8epilogue10collective18CollectiveEpilogueINS1E_23Sm100TmaWarpSpecializedILi4ELi2ELi16ELb1ELb0EEEJNS5_IJNSA_ILi64EEESG_SH_EEENS5_IJNST_IS1J_SC_EENST_INS5_IJNSA_ILi16EEESB_EEENS5_IJSC_SF_EEEEEEEESJ_SK_SJ_SK_NS1E_6fusion15FusionCallbacksIS1I_NS1R_17LinearCombinationISJ_fSJ_fLNS_15FloatRoundStyleE2EEES1K_S1Q_JEEENS4_5SM1004TMEM4LOAD26SM100_TMEM_LOAD_32dp32b16xENS4_13SM90_TMA_LOADENS12_INS13_ILi2ELi4ELi3EEES16_NST_INS5_IJS17_S1M_EEENS5_IJS1M_SC_EEEEEEENS4_39AutoVectorizingCopyWithAssumedAlignmentILi128EEENS4_14SM90_TMA_STOREES26_S28_S28_EEEvvEEEEvNT_6ParamsE,"",@"SHT_CUDA_INFO"
	.sectionflags	@""
	.align	4


	//----- nvinfo : EIATTR_CUDA_API_VERSION
	.align		4
        /*0000*/ 	.byte	0x04, 0x37
        /*0002*/ 	.short	(.L_31 - .L_30)
.L_30:
        /*0004*/ 	.word	0x00000082


	//----- nvinfo : EIATTR_KPARAM_INFO
	.align		4
.L_31:
        /*0008*/ 	.byte	0x04, 0x17
        /*000a*/ 	.short	(.L_33 - .L_32)
.L_32:
        /*000c*/ 	.word	0x00000000
        /*0010*/ 	.short	0x0000
        /*0012*/ 	.short	0x0000
        /*0014*/ 	.byte	0x00, 0xf0, 0x01, 0x20


	//----- nvinfo : EIATTR_AT_ENTRY_FRAGMENTS
	.align		4
.L_33:
        /*0018*/ 	.byte	0x04, 0x4f
        /*001a*/ 	.short	(.L_35 - .L_34)


	//   ....[0]....
.L_34:
        /*001c*/ 	.word	0x00000007


	//----- nvinfo : EIATTR_RESERVED_SMEM_USED
	.align		4
.L_35:
        /*0020*/ 	.byte	0x01, 0x41
	.zero		2


	//----- nvinfo : EIATTR_SPARSE_MMA_MASK
	.align		4
        /*0024*/ 	.byte	0x03, 0x50
        /*0026*/ 	.short	0x0000


	//----- nvinfo : EIATTR_TCGEN05_2CTA_USED
	.align		4
        /*0028*/ 	.byte	0x01, 0x52
	.zero		2


	//----- nvinfo : EIATTR_MAXREG_COUNT
	.align		4
        /*002c*/ 	.byte	0x03, 0x1b
        /*002e*/ 	.short	0x00ff


	//----- nvinfo : EIATTR_NUM_BARRIERS
	.align		4
        /*0030*/ 	.byte	0x02, 0x4c
        /*0032*/ 	.byte	0x07
	.zero		1


	//----- nvinfo : EIATTR_EXTERNS
	.align		4
        /*0034*/ 	.byte	0x04, 0x0f
        /*0036*/ 	.short	(.L_37 - .L_36)


	//   ....[0]....
	.align		4
.L_36:
        /*0038*/ 	.word	index@(__assertfail)


	//----- nvinfo : EIATTR_MERCURY_ISA_VERSION
	.align		4
.L_37:
        /*003c*/ 	.byte	0x03, 0x5f
        /*003e*/ 	.short	0x0101


	//----- nvinfo : EIATTR_INT_WARP_WIDE_INSTR_OFFSETS
	.align		4
        /*0040*/ 	.byte	0x04, 0x31
        /*0042*/ 	.short	(.L_39 - .L_38)


	//   ....[0]....
.L_38:
        /*0044*/ 	.word	0x00000d90


	//   ....[1]....
        /*0048*/ 	.word	0x00000e30


	//   ....[2]....
        /*004c*/ 	.word	0x000021a0


	//   ....[3]....
        /*0050*/ 	.word	0x000042c0


	//   ....[4]....
        /*0054*/ 	.word	0x000042e0


	//   ....[5]....
        /*0058*/ 	.word	0x00004310


	//   ....[6]....
        /*005c*/ 	.word	0x00004c40


	//   ....[7]....
        /*0060*/ 	.word	0x00004c60


	//   ....[8]....
        /*0064*/ 	.word	0x00004d50


	//   ....[9]....
        /*0068*/ 	.word	0x00004e10


	//   ....[10]....
        /*006c*/ 	.word	0x00004e30


	//   ....[11]....
        /*0070*/ 	.word	0x00004f20


	//   ....[12]....
        /*0074*/ 	.word	0x00004ff0


	//   ....[13]....
        /*0078*/ 	.word	0x00005010


	//   ....[14]....
        /*007c*/ 	.word	0x000050f0


	//   ....[15]....
        /*0080*/ 	.word	0x000051c0


	//   ....[16]....
        /*0084*/ 	.word	0x000051e0


	//   ....[17]....
        /*0088*/ 	.word	0x000052d0


	//   ....[18]....
        /*008c*/ 	.word	0x000053b0


	//   ....[19]....
        /*0090*/ 	.word	0x000053d0


	//   ....[20]....
        /*0094*/ 	.word	0x000054c0


	//   ....[21]....
        /*0098*/ 	.word	0x00005590


	//   ....[22]....
        /*009c*/ 	.word	0x000055b0


	//   ....[23]....
        /*00a0*/ 	.word	0x000056b0


	//   ....[24]....
        /*00a4*/ 	.word	0x00005780


	//   ....[25]....
        /*00a8*/ 	.word	0x000057a0


	//   ....[26]....
        /*00ac*/ 	.word	0x000058e0


	//   ....[27]....
        /*00b0*/ 	.word	0x00005a50


	//   ....[28]....
        /*00b4*/ 	.word	0x00005a60


	//   ....[29]....
        /*00b8*/ 	.word	0x00005bf0


	//----- nvinfo : EIATTR_COOP_GROUP_MASK_REGIDS
	.align		4
.L_39:
        /*00bc*/ 	.byte	0x04, 0x29
        /*00be*/ 	.short	(.L_41 - .L_40)


	//   ....[0]....
.L_40:
        /*00c0*/ 	.word	0xffffffff


	//   ....[1]....
        /*00c4*/ 	.word	0xffffffff


	//   ....[2]....
        /*00c8*/ 	.word	0xffffffff


	//   ....[3]....
        /*00cc*/ 	.word	0xffffffff


	//   ....[4]....
        /*00d0*/ 	.word	0xffffffff


	//   ....[5]....
        /*00d4*/ 	.word	0xffffffff


	//   ....[6]....
        /*00d8*/ 	.word	0xffffffff


	//   ....[7]....
        /*00dc*/ 	.word	0xffffffff


	//   ....[8]....
        /*00e0*/ 	.word	0xffffffff


	//   ....[9]....
        /*00e4*/ 	.word	0xffffffff


	//   ....[10]....
        /*00e8*/ 	.word	0xffffffff


	//   ....[11]....
        /*00ec*/ 	.word	0xffffffff


	//   ....[12]....
        /*00f0*/ 	.word	0xffffffff


	//   ....[13]....
        /*00f4*/ 	.word	0xffffffff


	//----- nvinfo : EIATTR_COOP_GROUP_INSTR_OFFSETS
	.align		4
.L_41:
        /*00f8*/ 	.byte	0x04, 0x28
        /*00fa*/ 	.short	(.L_43 - .L_42)


	//   ....[0]....
.L_42:
        /*00fc*/ 	.word	0x000000c0


	//   ....[1]....
        /*0100*/ 	.word	0x00000500


	//   ....[2]....
        /*0104*/ 	.word	0x00000700


	//   ....[3]....
        /*0108*/ 	.word	0x00000890


	//   ....[4]....
        /*010c*/ 	.word	0x00000980


	//   ....[5]....
        /*0110*/ 	.word	0x00000ae0


	//   ....[6]....
        /*0114*/ 	.word	0x00000c70


	//   ....[7]....
        /*0118*/ 	.word	0x00000eb0


	//   ....[8]....
        /*011c*/ 	.word	0x00002080


	//   ....[9]....
        /*0120*/ 	.word	0x000030a0


	//   ....[10]....
        /*0124*/ 	.word	0x00003570


	//   ....[11]....
        /*0128*/ 	.word	0x000035a0


	//   ....[12]....
        /*012c*/ 	.word	0x000041c0


	//   ....[13]....
        /*0130*/ 	.word	0x000043d0


	//----- nvinfo : EIATTR_VRC_CTA_INIT_COUNT
	.align		4
.L_43:
        /*0134*/ 	.byte	0x02, 0x4a
        /*0136*/ 	.byte	0x80
	.zero		1


	//----- nvinfo : EIATTR_SYSCALL_OFFSETS
	.align		4
        /*0138*/ 	.byte	0x04, 0x46
        /*013a*/ 	.short	(.L_45 - .L_44)


	//   ....[0]....
.L_44:
        /*013c*/ 	.word	0x000066d0


	//   ....[1]....
        /*0140*/ 	.word	0x000067c0


	//   ....[2]....
        /*0144*/ 	.word	0x00006f20


	//   ....[3]....
        /*0148*/ 	.word	0x000078e0


	//   ....[4]....
        /*014c*/ 	.word	0x00008280


	//   ....[5]....
        /*0150*/ 	.word	0x00008c70


	//   ....[6]....
        /*0154*/ 	.word	0x00009660


	//   ....[7]....
        /*0158*/ 	.word	0x0000a070


	//   ....[8]....
        /*015c*/ 	.word	0x0000aa60


	//   ....[9]....
        /*0160*/ 	.word	0x0000b400


	//----- nvinfo : EIATTR_MBARRIER_INSTR_OFFSETS
	.align		4
.L_45:
        /*0164*/ 	.byte	0x04, 0x39
        /*0166*/ 	.short	(.L_47 - .L_46)


	//   ....[0]....
.L_46:
        /*0168*/ 	.word	0x000005f0
        /*016c*/ 	.word	0x000000ff
        /*0170*/ 	.word	0x00000000
        /*0174*/ 	.short	0x0100
        /*0176*/ 	.byte	0x08
	.zero		1


	//   ....[1]....
        /*0178*/ 	.word	0x00000600
        /*017c*/ 	.word	0x000000ff
        /*0180*/ 	.word	0x00000040
        /*0184*/ 	.short	0x0100
        /*0186*/ 	.byte	0x08
	.zero		1


	//   ....[2]....
        /*0188*/ 	.word	0x00000610
        /*018c*/ 	.word	0x000000ff
        /*0190*/ 	.word	0x00000008
        /*0194*/ 	.short	0x0100
        /*0196*/ 	.byte	0x08
	.zero		1


	//   ....[3]....
        /*0198*/ 	.word	0x00000620
        /*019c*/ 	.word	0x000000ff
        /*01a0*/ 	.word	0x00000048
        /*01a4*/ 	.short	0x0100
        /*01a6*/ 	.byte	0x08
	.zero		1


	//   ....[4]....
        /*01a8*/ 	.word	0x00000630
        /*01ac*/ 	.word	0x000000ff
        /*01b0*/ 	.word	0x00000010
        /*01b4*/ 	.short	0x0100
        /*01b6*/ 	.byte	0x08
	.zero		1


	//   ....[5]....
        /*01b8*/ 	.word	0x00000640
        /*01bc*/ 	.word	0x000000ff
        /*01c0*/ 	.word	0x00000050
        /*01c4*/ 	.short	0x0100
        /*01c6*/ 	.byte	0x08
	.zero		1


	//   ....[6]....
        /*01c8*/ 	.word	0x00000650
        /*01cc*/ 	.word	0x000000ff
        /*01d0*/ 	.word	0x00000018
        /*01d4*/ 	.short	0x0100
        /*01d6*/ 	.byte	0x08
	.zero		1


	//   ....[7]....
        /*01d8*/ 	.word	0x00000660
        /*01dc*/ 	.word	0x000000ff
        /*01e0*/ 	.word	0x00000058
        /*01e4*/ 	.short	0x0100
        /*01e6*/ 	.byte	0x08
	.zero		1


	//   ....[8]....
        /*01e8*/ 	.word	0x00000670
        /*01ec*/ 	.word	0x000000ff
        /*01f0*/ 	.word	0x00000020
        /*01f4*/ 	.short	0x0100
        /*01f6*/ 	.byte	0x08
	.zero		1


	//   ....[9]....
        /*01f8*/ 	.word	0x00000680
        /*01fc*/ 	.word	0x000000ff
        /*0200*/ 	.word	0x00000060
        /*0204*/ 	.short	0x0100
        /*0206*/ 	.byte	0x08
	.zero		1


	//   ....[10]....
        /*0208*/ 	.word	0x00000690
        /*020c*/ 	.word	0x000000ff
        /*0210*/ 	.word	0x00000028
        /*0214*/ 	.short	0x0100
        /*0216*/ 	.byte	0x08
	.zero		1


	//   ....[11]....
        /*0218*/ 	.word	0x000006a0
        /*021c*/ 	.word	0x000000ff
        /*0220*/ 	.word	0x00000068
        /*0224*/ 	.short	0x0100
        /*0226*/ 	.byte	0x08
	.zero		1


	//   ....[12]....
        /*0228*/ 	.word	0x000006b0
        /*022c*/ 	.word	0x000000ff
        /*0230*/ 	.word	0x00000030
        /*0234*/ 	.short	0x0100
        /*0236*/ 	.byte	0x08
	.zero		1


	//   ....[13]....
        /*0238*/ 	.word	0x000006c0
        /*023c*/ 	.word	0x000000ff
        /*0240*/ 	.word	0x00000070
        /*0244*/ 	.short	0x0100
        /*0246*/ 	.byte	0x08
	.zero		1


	//   ....[14]....
        /*0248*/ 	.word	0x000006d0
        /*024c*/ 	.word	0x000000ff
        /*0250*/ 	.word	0x00000038
        /*0254*/ 	.short	0x0100
        /*0256*/ 	.byte	0x08
	.zero		1


	//   ....[15]....
        /*0258*/ 	.word	0x000006e0
        /*025c*/ 	.word	0x000000ff
        /*0260*/ 	.word	0x00000078
        /*0264*/ 	.short	0x0100
        /*0266*/ 	.byte	0x08
	.zero		1


	//   ....[16]....
        /*0268*/ 	.word	0x00000800
        /*026c*/ 	.word	0x000000ff
        /*0270*/ 	.word	0x00000080
        /*0274*/ 	.short	0x0100
        /*0276*/ 	.byte	0x09
	.zero		1


	//   ....[17]....
        /*0278*/ 	.word	0x00000810
        /*027c*/ 	.word	0x000000ff
        /*0280*/ 	.word	0x000000a0
        /*0284*/ 	.short	0x0100
        /*0286*/ 	.byte	0x09
	.zero		1


	//   ....[18]....
        /*0288*/ 	.word	0x00000820
        /*028c*/ 	.word	0x000000ff
        /*0290*/ 	.word	0x00000088
        /*0294*/ 	.short	0x0100
        /*0296*/ 	.byte	0x09
	.zero		1


	//   ....[19]....
        /*0298*/ 	.word	0x00000830
        /*029c*/ 	.word	0x000000ff
        /*02a0*/ 	.word	0x000000a8
        /*02a4*/ 	.short	0x0100
        /*02a6*/ 	.byte	0x09
	.zero		1


	//   ....[20]....
        /*02a8*/ 	.word	0x00000840
        /*02ac*/ 	.word	0x000000ff
        /*02b0*/ 	.word	0x00000090
        /*02b4*/ 	.short	0x0100
        /*02b6*/ 	.byte	0x09
	.zero		1


	//   ....[21]....
        /*02b8*/ 	.word	0x00000850
        /*02bc*/ 	.word	0x000000ff
        /*02c0*/ 	.word	0x000000b0
        /*02c4*/ 	.short	0x0100
        /*02c6*/ 	.byte	0x09
	.zero		1


	//   ....[22]....
        /*02c8*/ 	.word	0x00000860
        /*02cc*/ 	.word	0x000000ff
        /*02d0*/ 	.word	0x00000098
        /*02d4*/ 	.short	0x0100
        /*02d6*/ 	.byte	0x09
	.zero		1


	//   ....[23]....
        /*02d8*/ 	.word	0x00000870
        /*02dc*/ 	.word	0x000000ff
        /*02e0*/ 	.word	0x000000b8
        /*02e4*/ 	.short	0x0100
        /*02e6*/ 	.byte	0x09
	.zero		1


	//   ....[24]....
        /*02e8*/ 	.word	0x00000950
        /*02ec*/ 	.word	0x000000ff
        /*02f0*/ 	.word	0x000000c0
        /*02f4*/ 	.short	0x0100
        /*02f6*/ 	.byte	0x08
	.zero		1


	//   ....[25]....
        /*02f8*/ 	.word	0x00000960
        /*02fc*/ 	.word	0x000000ff
        /*0300*/ 	.word	0x000000c8
        /*0304*/ 	.short	0x0100
        /*0306*/ 	.byte	0x08
	.zero		1


	//   ....[26]....
        /*0308*/ 	.word	0x00000a90
        /*030c*/ 	.word	0x000000ff
        /*0310*/ 	.word	0x000000d0
        /*0314*/ 	.short	0x0100
        /*0316*/ 	.byte	0x08
	.zero		1


	//   ....[27]....
        /*0318*/ 	.word	0x00000aa0
        /*031c*/ 	.word	0x000000ff
        /*0320*/ 	.word	0x000000e0
        /*0324*/ 	.short	0x0100
        /*0326*/ 	.byte	0x08
	.zero		1


	//   ....[28]....
        /*0328*/ 	.word	0x00000ab0
        /*032c*/ 	.word	0x000000ff
        /*0330*/ 	.word	0x000000d8
        /*0334*/ 	.short	0x0100
        /*0336*/ 	.byte	0x08
	.zero		1


	//   ....[29]....
        /*0338*/ 	.word	0x00000ac0
        /*033c*/ 	.word	0x000000ff
        /*0340*/ 	.word	0x000000e8
        /*0344*/ 	.short	0x0100
        /*0346*/ 	.byte	0x08
	.zero		1


	//   ....[30]....
        /*0348*/ 	.word	0x00000be0
        /*034c*/ 	.word	0x000000ff
        /*0350*/ 	.word	0x000000f0
        /*0354*/ 	.short	0x0100
        /*0356*/ 	.byte	0x09
	.zero		1


	//   ....[31]....
        /*0358*/ 	.word	0x00000bf0
        /*035c*/ 	.word	0x000000ff
        /*0360*/ 	.word	0x00000110
        /*0364*/ 	.short	0x0100
        /*0366*/ 	.byte	0x09
	.zero		1


	//   ....[32]....
        /*0368*/ 	.word	0x00000c00
        /*036c*/ 	.word	0x000000ff
        /*0370*/ 	.word	0x000000f8
        /*0374*/ 	.short	0x0100
        /*0376*/ 	.byte	0x09
	.zero		1


	//   ....[33]....
        /*0378*/ 	.word	0x00000c10
        /*037c*/ 	.word	0x000000ff
        /*0380*/ 	.word	0x00000118
        /*0384*/ 	.short	0x0100
        /*0386*/ 	.byte	0x09
	.zero		1


	//   ....[34]....
        /*0388*/ 	.word	0x00000c20
        /*038c*/ 	.word	0x000000ff
        /*0390*/ 	.word	0x00000100
        /*0394*/ 	.short	0x0100
        /*0396*/ 	.byte	0x09
	.zero		1


	//   ....[35]....
        /*0398*/ 	.word	0x00000c30
        /*039c*/ 	.word	0x000000ff
        /*03a0*/ 	.word	0x00000120
        /*03a4*/ 	.short	0x0100
        /*03a6*/ 	.byte	0x09
	.zero		1


	//   ....[36]....
        /*03a8*/ 	.word	0x00000c40
        /*03ac*/ 	.word	0x000000ff
        /*03b0*/ 	.word	0x00000108
        /*03b4*/ 	.short	0x0100
        /*03b6*/ 	.byte	0x09
	.zero		1


	//   ....[37]....
        /*03b8*/ 	.word	0x00000c50
        /*03bc*/ 	.word	0x000000ff
        /*03c0*/ 	.word	0x00000128
        /*03c4*/ 	.short	0x0100
        /*03c6*/ 	.byte	0x09
	.zero		1


	//   ....[38]....
        /*03c8*/ 	.word	0x00000d40
        /*03cc*/ 	.word	0x000000ff
        /*03d0*/ 	.word	0x00000130
        /*03d4*/ 	.short	0x0100
        /*03d6*/ 	.byte	0x08
	.zero		1


	//   ....[39]....
        /*03d8*/ 	.word	0x00000d50
        /*03dc*/ 	.word	0x000000ff
        /*03e0*/ 	.word	0x00000140
        /*03e4*/ 	.short	0x0100
        /*03e6*/ 	.byte	0x08
	.zero		1


	//   ....[40]....
        /*03e8*/ 	.word	0x00000d60
        /*03ec*/ 	.word	0x000000ff
        /*03f0*/ 	.word	0x00000138
        /*03f4*/ 	.short	0x0100
        /*03f6*/ 	.byte	0x08
	.zero		1


	//   ....[41]....
        /*03f8*/ 	.word	0x00000d70
        /*03fc*/ 	.word	0x000000ff
        /*0400*/ 	.word	0x00000148
        /*0404*/ 	.short	0x0100
        /*0406*/ 	.byte	0x08
	.zero		1


	//   ....[42]....
        /*0408*/ 	.word	0x00000e60
        /*040c*/ 	.word	0x000000ff
        /*0410*/ 	.word	0x00000150
        /*0414*/ 	.short	0x0100
        /*0416*/ 	.byte	0x06
	.zero		1


	//   ....[43]....
        /*0418*/ 	.word	0x00001880
        /*041c*/ 	.word	0x00000003
        /*0420*/ 	.word	0x00000140
        /*0424*/ 	.short	0x010a
        /*0426*/ 	.byte	0xff
	.zero		1


	//   ....[44]....
        /*0428*/ 	.word	0x000018b0
        /*042c*/ 	.word	0x00000003
        /*0430*/ 	.word	0x00000130
        /*0434*/ 	.short	0x0101
        /*0436*/ 	.byte	0xff
	.zero		1


	//   ....[45]....
        /*0438*/ 	.word	0x000019b0
        /*043c*/ 	.word	0x000000ff
        /*0440*/ 	.word	0x00000040
        /*0444*/ 	.short	0x010a
        /*0446*/ 	.byte	0x08
	.zero		1


	//   ....[46]....
        /*0448*/ 	.word	0x00001a80
        /*044c*/ 	.word	0x000000ff
        /*0450*/ 	.word	0x00000040
        /*0454*/ 	.short	0x010a
        /*0456*/ 	.byte	0x21
	.zero		1


	//   ....[47]....
        /*0458*/ 	.word	0x00001c30
        /*045c*/ 	.word	0x000000ff
        /*0460*/ 	.word	0x00000040
        /*0464*/ 	.short	0x010a
        /*0466*/ 	.byte	0x08
	.zero		1


	//   ....[48]....
        /*0468*/ 	.word	0x00001d30
        /*046c*/ 	.word	0x000000ff
        /*0470*/ 	.word	0x000000c8
        /*0474*/ 	.short	0x0101
        /*0476*/ 	.byte	0x07
	.zero		1


	//   ....[49]....
        /*0478*/ 	.word	0x00001d50
        /*047c*/ 	.word	0x000000ff
        /*0480*/ 	.word	0x00000040
        /*0484*/ 	.short	0x010a
        /*0486*/ 	.byte	0x08
	.zero		1


	//   ....[50]....
        /*0488*/ 	.word	0x00001dd0
        /*048c*/ 	.word	0x000000ff
        /*0490*/ 	.word	0x00000040
        /*0494*/ 	.short	0x010a
        /*0496*/ 	.byte	0x11
	.zero		1


	//   ....[51]....
        /*0498*/ 	.word	0x00001f60
        /*049c*/ 	.word	0x000000ff
        /*04a0*/ 	.word	0x00000040
        /*04a4*/ 	.short	0x010a
        /*04a6*/ 	.byte	0x08
	.zero		1


	//   ....[52]....
        /*04a8*/ 	.word	0x000020b0
        /*04ac*/ 	.word	0x00000002
        /*04b0*/ 	.word	0x000000d0
        /*04b4*/ 	.short	0x010a
        /*04b6*/ 	.byte	0xff
	.zero		1


	//   ....[53]....
        /*04b8*/ 	.word	0x00002170
        /*04bc*/ 	.word	0x00000002
        /*04c0*/ 	.word	0x00000000
        /*04c4*/ 	.short	0x0101
        /*04c6*/ 	.byte	0xff
	.zero		1


	//   ....[54]....
        /*04c8*/ 	.word	0x000026d0
        /*04cc*/ 	.word	0x000000ff
        /*04d0*/ 	.word	0x00000000
        /*04d4*/ 	.short	0x010a
        /*04d6*/ 	.byte	0x04
	.zero		1


	//   ....[55]....
        /*04d8*/ 	.word	0x00002760
        /*04dc*/ 	.word	0x000000ff
        /*04e0*/ 	.word	0x00000000
        /*04e4*/ 	.short	0x010a
        /*04e6*/ 	.byte	0x04
	.zero		1


	//   ....[56]....
        /*04e8*/ 	.word	0x000027f0
        /*04ec*/ 	.word	0x000000ff
        /*04f0*/ 	.word	0x00000000
        /*04f4*/ 	.short	0x010a
        /*04f6*/ 	.byte	0x04
	.zero		1


	//   ....[57]....
        /*04f8*/ 	.word	0x00002880
        /*04fc*/ 	.word	0x000000ff
        /*0500*/ 	.word	0x00000000
        /*0504*/ 	.short	0x010a
        /*0506*/ 	.byte	0x04
	.zero		1


	//   ....[58]....
        /*0508*/ 	.word	0x00002910
        /*050c*/ 	.word	0x000000ff
        /*0510*/ 	.word	0x00000000
        /*0514*/ 	.short	0x010a
        /*0516*/ 	.byte	0x04
	.zero		1


	//   ....[59]....
        /*0518*/ 	.word	0x000029a0
        /*051c*/ 	.word	0x000000ff
        /*0520*/ 	.word	0x00000000
        /*0524*/ 	.short	0x010a
        /*0526*/ 	.byte	0x04
	.zero		1


	//   ....[60]....
        /*0528*/ 	.word	0x00002a30
        /*052c*/ 	.word	0x000000ff
        /*0530*/ 	.word	0x00000000
        /*0534*/ 	.short	0x010a
        /*0536*/ 	.byte	0x04
	.zero		1


	//   ....[61]....
        /*0538*/ 	.word	0x00002ad0
        /*053c*/ 	.word	0x00000000
        /*0540*/ 	.word	0x00000000
        /*0544*/ 	.short	0x010a
        /*0546*/ 	.byte	0xff
	.zero		1


	//   ....[62]....
        /*0548*/ 	.word	0x00002c00
        /*054c*/ 	.word	0x00000000
        /*0550*/ 	.word	0x00000130
        /*0554*/ 	.short	0x010a
        /*0556*/ 	.byte	0xff
	.zero		1


	//   ....[63]....
        /*0558*/ 	.word	0x00002c70
        /*055c*/ 	.word	0x00000004
        /*0560*/ 	.word	0x00000000
        /*0564*/ 	.short	0x0101
        /*0566*/ 	.byte	0xff
	.zero		1


	//   ....[64]....
        /*0568*/ 	.word	0x00002c90
        /*056c*/ 	.word	0x000000ff
        /*0570*/ 	.word	0x000000e0
        /*0574*/ 	.short	0x010a
        /*0576*/ 	.byte	0x05
	.zero		1


	//   ....[65]....
        /*0578*/ 	.word	0x00002db0
        /*057c*/ 	.word	0x00000000
        /*0580*/ 	.word	0x000000d0
        /*0584*/ 	.short	0x010a
        /*0586*/ 	.byte	0xff
	.zero		1


	//   ....[66]....
        /*0588*/ 	.word	0x00002eb0
        /*058c*/ 	.word	0x00000000
        /*0590*/ 	.word	0x00000000
        /*0594*/ 	.short	0x0101
        /*0596*/ 	.byte	0xff
	.zero		1


	//   ....[67]....
        /*0598*/ 	.word	0x00002f40
        /*059c*/ 	.word	0x000000ff
        /*05a0*/ 	.word	0x000000e0
        /*05a4*/ 	.short	0x0106
        /*05a6*/ 	.byte	0x05
	.zero		1


	//   ....[68]....
        /*05a8*/ 	.word	0x00002f60
        /*05ac*/ 	.word	0x000000ff
        /*05b0*/ 	.word	0x000000e0
        /*05b4*/ 	.short	0x010a
        /*05b6*/ 	.byte	0x05
	.zero		1


	//   ....[69]....
        /*05b8*/ 	.word	0x00002ff0
        /*05bc*/ 	.word	0x000000ff
        /*05c0*/ 	.word	0x000000e0
        /*05c4*/ 	.short	0x0106
        /*05c6*/ 	.byte	0x04
	.zero		1


	//   ....[70]....
        /*05c8*/ 	.word	0x00003030
        /*05cc*/ 	.word	0x00000000
        /*05d0*/ 	.word	0x000000e0
        /*05d4*/ 	.short	0x010a
        /*05d6*/ 	.byte	0xff
	.zero		1


	//   ....[71]....
        /*05d8*/ 	.word	0x00003270
        /*05dc*/ 	.word	0x000000ff
        /*05e0*/ 	.word	0x00000008
        /*05e4*/ 	.short	0x010a
        /*05e6*/ 	.byte	0x06
	.zero		1


	//   ....[72]....
        /*05e8*/ 	.word	0x00003290
        /*05ec*/ 	.word	0x000000ff
        /*05f0*/ 	.word	0x00000008
        /*05f4*/ 	.short	0x010a
        /*05f6*/ 	.byte	0x06
	.zero		1


	//   ....[73]....
        /*05f8*/ 	.word	0x00003420
        /*05fc*/ 	.word	0x000000ff
        /*0600*/ 	.word	0x00000008
        /*0604*/ 	.short	0x010a
        /*0606*/ 	.byte	0x06
	.zero		1


	//   ....[74]....
        /*0608*/ 	.word	0x00003440
        /*060c*/ 	.word	0x000000ff
        /*0610*/ 	.word	0x00000008
        /*0614*/ 	.short	0x010a
        /*0616*/ 	.byte	0x06
	.zero		1


	//   ....[75]....
        /*0618*/ 	.word	0x00003500
        /*061c*/ 	.word	0x000000ff
        /*0620*/ 	.word	0x00000000
        /*0624*/ 	.short	0x0101
        /*0626*/ 	.byte	0x07
	.zero		1


	//   ....[76]....
        /*0628*/ 	.word	0x00003840
        /*062c*/ 	.word	0x00000000
        /*0630*/ 	.word	0x000000d0
        /*0634*/ 	.short	0x010a
        /*0636*/ 	.byte	0xff
	.zero		1


	//   ....[77]....
        /*0638*/ 	.word	0x00003900
        /*063c*/ 	.word	0x00000000
        /*0640*/ 	.word	0x00000000
        /*0644*/ 	.short	0x0101
        /*0646*/ 	.byte	0xff
	.zero		1


	//   ....[78]....
        /*0648*/ 	.word	0x000039c0
        /*064c*/ 	.word	0x000000ff
        /*0650*/ 	.word	0x00000000
        /*0654*/ 	.short	0x010a
        /*0656*/ 	.byte	0x08
	.zero		1


	//   ....[79]....
        /*0658*/ 	.word	0x000039d0
        /*065c*/ 	.word	0x000000ff
        /*0660*/ 	.word	0x00000110
        /*0664*/ 	.short	0x010a
        /*0666*/ 	.byte	0x09
	.zero		1


	//   ....[80]....
        /*0668*/ 	.word	0x00003a80
        /*066c*/ 	.word	0x000000ff
        /*0670*/ 	.word	0x00000000
        /*0674*/ 	.short	0x010a
        /*0676*/ 	.byte	0x08
	.zero		1


	//   ....[81]....
        /*0678*/ 	.word	0x00003bb0
        /*067c*/ 	.word	0x000000ff
        /*0680*/ 	.word	0x00000000
        /*0684*/ 	.short	0x010a
        /*0686*/ 	.byte	0x1e
	.zero		1


	//   ....[82]....
        /*0688*/ 	.word	0x00003eb0
        /*068c*/ 	.word	0x000000ff
        /*0690*/ 	.word	0x00000000
        /*0694*/ 	.short	0x010a
        /*0696*/ 	.byte	0x08
	.zero		1


	//   ....[83]....
        /*0698*/ 	.word	0x00003f40
        /*069c*/ 	.word	0x000000ff
        /*06a0*/ 	.word	0x00000000
        /*06a4*/ 	.short	0x010a
        /*06a6*/ 	.byte	0x08
	.zero		1


	//   ....[84]....
        /*06a8*/ 	.word	0x00003fd0
        /*06ac*/ 	.word	0x000000ff
        /*06b0*/ 	.word	0x00000000
        /*06b4*/ 	.short	0x010a
        /*06b6*/ 	.byte	0x08
	.zero		1


	//   ....[85]....
        /*06b8*/ 	.word	0x00004070
        /*06bc*/ 	.word	0x00000000
        /*06c0*/ 	.word	0x00000000
        /*06c4*/ 	.short	0x010a
        /*06c6*/ 	.byte	0xff
	.zero		1


	//   ....[86]....
        /*06c8*/ 	.word	0x000040b0
        /*06cc*/ 	.word	0x00000000
        /*06d0*/ 	.word	0x00000000
        /*06d4*/ 	.short	0x010a
        /*06d6*/ 	.byte	0xff
	.zero		1


	//   ....[87]....
        /*06d8*/ 	.word	0x00004120
        /*06dc*/ 	.word	0x000000ff
        /*06e0*/ 	.word	0x00000000
        /*06e4*/ 	.short	0x0101
        /*06e6*/ 	.byte	0x05
	.zero		1


	//   ....[88]....
        /*06e8*/ 	.word	0x00004160
        /*06ec*/ 	.word	0x000000ff
        /*06f0*/ 	.word	0x00000150
        /*06f4*/ 	.short	0x010a
        /*06f6*/ 	.byte	0x07
	.zero		1


	//   ....[89]....
        /*06f8*/ 	.word	0x000041b0
        /*06fc*/ 	.word	0x000000ff
        /*0700*/ 	.word	0x00000000
        /*0704*/ 	.short	0x0101
        /*0706*/ 	.byte	0x05
	.zero		1


	//   ....[90]....
        /*0708*/ 	.word	0x000045e0
        /*070c*/ 	.word	0x00000000
        /*0710*/ 	.word	0x000000d0
        /*0714*/ 	.short	0x010a
        /*0716*/ 	.byte	0xff
	.zero		1


	//   ....[91]....
        /*0718*/ 	.word	0x000046a0
        /*071c*/ 	.word	0x00000000
        /*0720*/ 	.word	0x00000000
        /*0724*/ 	.short	0x0101
        /*0726*/ 	.byte	0xff
	.zero		1


	//   ....[92]....
        /*0728*/ 	.word	0x000049c0
        /*072c*/ 	.word	0x000000ff
        /*0730*/ 	.word	0x000000c8
        /*0734*/ 	.short	0x010a
        /*0736*/ 	.byte	0x06
	.zero		1


	//   ....[93]....
        /*0738*/ 	.word	0x00004bc0
        /*073c*/ 	.word	0x000000ff
        /*0740*/ 	.word	0x000000a0
        /*0744*/ 	.short	0x010a
        /*0746*/ 	.byte	0x06
	.zero		1


	//   ....[94]....
        /*0748*/ 	.word	0x00004db0
        /*074c*/ 	.word	0x000000ff
        /*0750*/ 	.word	0x00000080
        /*0754*/ 	.short	0x010b
        /*0756*/ 	.byte	0x06
	.zero		1


	//   ....[95]....
        /*0758*/ 	.word	0x00004dc0
        /*075c*/ 	.word	0x000000ff
        /*0760*/ 	.word	0x00000000
        /*0764*/ 	.short	0x0101
        /*0766*/ 	.byte	0x15
	.zero		1


	//   ....[96]....
        /*0768*/ 	.word	0x00004de0
        /*076c*/ 	.word	0x000000ff
        /*0770*/ 	.word	0x000000a8
        /*0774*/ 	.short	0x010a
        /*0776*/ 	.byte	0x06
	.zero		1


	//   ....[97]....
        /*0778*/ 	.word	0x00004f90
        /*077c*/ 	.word	0x000000ff
        /*0780*/ 	.word	0x00000088
        /*0784*/ 	.short	0x010b
        /*0786*/ 	.byte	0x06
	.zero		1


	//   ....[98]....
        /*0788*/ 	.word	0x00004fa0
        /*078c*/ 	.word	0x000000ff
        /*0790*/ 	.word	0x00000000
        /*0794*/ 	.short	0x0101
        /*0796*/ 	.byte	0x0f
	.zero		1


	//   ....[99]....
        /*0798*/ 	.word	0x00004fc0
        /*079c*/ 	.word	0x000000ff
        /*07a0*/ 	.word	0x000000b0
        /*07a4*/ 	.short	0x010a
        /*07a6*/ 	.byte	0x06
	.zero		1


	//   ....[100]....
        /*07a8*/ 	.word	0x00005160
        /*07ac*/ 	.word	0x000000ff
        /*07b0*/ 	.word	0x00000090
        /*07b4*/ 	.short	0x010b
        /*07b6*/ 	.byte	0x06
	.zero		1


	//   ....[101]....
        /*07b8*/ 	.word	0x00005170
        /*07bc*/ 	.word	0x000000ff
        /*07c0*/ 	.word	0x00000000
        /*07c4*/ 	.short	0x0101
        /*07c6*/ 	.byte	0x0e
	.zero		1


	//   ....[102]....
        /*07c8*/ 	.word	0x00005190
        /*07cc*/ 	.word	0x000000ff
        /*07d0*/ 	.word	0x000000b8
        /*07d4*/ 	.short	0x010a
        /*07d6*/ 	.byte	0x06
	.zero		1


	//   ....[103]....
        /*07d8*/ 	.word	0x00005350
        /*07dc*/ 	.word	0x000000ff
        /*07e0*/ 	.word	0x00000098
        /*07e4*/ 	.short	0x010b
        /*07e6*/ 	.byte	0x06
	.zero		1


	//   ....[104]....
        /*07e8*/ 	.word	0x00005360
        /*07ec*/ 	.word	0x000000ff
        /*07f0*/ 	.word	0x00000000
        /*07f4*/ 	.short	0x0101
        /*07f6*/ 	.byte	0x0d
	.zero		1


	//   ....[105]....
        /*07f8*/ 	.word	0x00005380
        /*07fc*/ 	.word	0x000000ff
        /*0800*/ 	.word	0x000000a0
        /*0804*/ 	.short	0x010a
        /*0806*/ 	.byte	0x06
	.zero		1


	//   ....[106]....
        /*0808*/ 	.word	0x00005530
        /*080c*/ 	.word	0x000000ff
        /*0810*/ 	.word	0x00000080
        /*0814*/ 	.short	0x010b
        /*0816*/ 	.byte	0x06
	.zero		1


	//   ....[107]....
        /*0818*/ 	.word	0x00005540
        /*081c*/ 	.word	0x000000ff
        /*0820*/ 	.word	0x00000000
        /*0824*/ 	.short	0x0101
        /*0826*/ 	.byte	0x15
	.zero		1


	//   ....[108]....
        /*0828*/ 	.word	0x00005560
        /*082c*/ 	.word	0x000000ff
        /*0830*/ 	.word	0x000000a8
        /*0834*/ 	.short	0x010a
        /*0836*/ 	.byte	0x06
	.zero		1


	//   ....[109]....
        /*0838*/ 	.word	0x00005720
        /*083c*/ 	.word	0x000000ff
        /*0840*/ 	.word	0x00000088
        /*0844*/ 	.short	0x010b
        /*0846*/ 	.byte	0x06
	.zero		1


	//   ....[110]....
        /*0848*/ 	.word	0x00005730
        /*084c*/ 	.word	0x000000ff
        /*0850*/ 	.word	0x00000000
        /*0854*/ 	.short	0x0101
        /*0856*/ 	.byte	0x0f
	.zero		1


	//   ....[111]....
        /*0858*/ 	.word	0x00005740
        /*085c*/ 	.word	0x000000ff
        /*0860*/ 	.word	0x000000b0
        /*0864*/ 	.short	0x010a
        /*0866*/ 	.byte	0x06
	.zero		1


	//   ....[112]....
        /*0868*/ 	.word	0x00005970
        /*086c*/ 	.word	0x000000ff
        /*0870*/ 	.word	0x00000090
        /*0874*/ 	.short	0x010b
        /*0876*/ 	.byte	0x06
	.zero		1


	//   ....[113]....
        /*0878*/ 	.word	0x000059e0
        /*087c*/ 	.word	0x000000ff
        /*0880*/ 	.word	0x00000000
        /*0884*/ 	.short	0x0101
        /*0886*/ 	.byte	0x0e
	.zero		1


	//   ....[114]....
        /*0888*/ 	.word	0x00005a20
        /*088c*/ 	.word	0x000000ff
        /*0890*/ 	.word	0x000000b8
        /*0894*/ 	.short	0x010a
        /*0896*/ 	.byte	0x06
	.zero		1


	//   ....[115]....
        /*0898*/ 	.word	0x00005c50
        /*089c*/ 	.word	0x000000ff
        /*08a0*/ 	.word	0x00000098
        /*08a4*/ 	.short	0x010b
        /*08a6*/ 	.byte	0x06
	.zero		1


	//   ....[116]....
        /*08a8*/ 	.word	0x00005c70
        /*08ac*/ 	.word	0x000000ff
        /*08b0*/ 	.word	0x00000000
        /*08b4*/ 	.short	0x0101
        /*08b6*/ 	.byte	0x0d
	.zero		1


	//   ....[117]....
        /*08b8*/ 	.word	0x00005c90
        /*08bc*/ 	.word	0x000000ff
        /*08c0*/ 	.word	0x000000a0
        /*08c4*/ 	.short	0x010a
        /*08c6*/ 	.byte	0x06
	.zero		1


	//   ....[118]....
        /*08c8*/ 	.word	0x00005cb0
        /*08cc*/ 	.word	0x000000ff
        /*08d0*/ 	.word	0x000000a8
        /*08d4*/ 	.short	0x010a
        /*08d6*/ 	.byte	0x06
	.zero		1


	//   ....[119]....
        /*08d8*/ 	.word	0x00005cd0
        /*08dc*/ 	.word	0x000000ff
        /*08e0*/ 	.word	0x000000b0
        /*08e4*/ 	.short	0x010a
        /*08e6*/ 	.byte	0x06
	.zero		1


	//   ....[120]....
        /*08e8*/ 	.word	0x00005d20
        /*08ec*/ 	.word	0x00000002
        /*08f0*/ 	.word	0x000000b8
        /*08f4*/ 	.short	0x010a
        /*08f6*/ 	.byte	0xff
	.zero		1


	//   ....[121]....
        /*08f8*/ 	.word	0x00006090
        /*08fc*/ 	.word	0x00000000
        /*0900*/ 	.word	0x000000d0
        /*0904*/ 	.short	0x010a
        /*0906*/ 	.byte	0xff
	.zero		1


	//   ....[122]....
        /*0908*/ 	.word	0x000061a0
        /*090c*/ 	.word	0x00000000
        /*0910*/ 	.word	0x00000000
        /*0914*/ 	.short	0x0101
        /*0916*/ 	.byte	0xff
	.zero		1


	//   ....[123]....
        /*0918*/ 	.word	0x00006bf0
        /*091c*/ 	.word	0x000000ff
        /*0920*/ 	.word	0x00000080
        /*0924*/ 	.short	0x010a
        /*0926*/ 	.byte	0x31
	.zero		1


	//   ....[124]....
        /*0928*/ 	.word	0x00006c20
        /*092c*/ 	.word	0x00000057
        /*0930*/ 	.word	0x000000f0
        /*0934*/ 	.short	0x010a
        /*0936*/ 	.byte	0xff
	.zero		1


	//   ....[125]....
        /*0938*/ 	.word	0x00006d10
        /*093c*/ 	.word	0x000000ff
        /*0940*/ 	.word	0x00000080
        /*0944*/ 	.short	0x010a
        /*0946*/ 	.byte	0x31
	.zero		1


	//   ....[126]....
        /*0948*/ 	.word	0x00006e00
        /*094c*/ 	.word	0x00000057
        /*0950*/ 	.word	0x000000f0
        /*0954*/ 	.short	0x010a
        /*0956*/ 	.byte	0xff
	.zero		1


	//   ....[127]....
        /*0958*/ 	.word	0x00007610
        /*095c*/ 	.word	0x00000000
        /*0960*/ 	.word	0x00000000
        /*0964*/ 	.short	0x0101
        /*0966*/ 	.byte	0xff
	.zero		1


	//   ....[128]....
        /*0968*/ 	.word	0x00007620
        /*096c*/ 	.word	0x00000003
        /*0970*/ 	.word	0x00000080
        /*0974*/ 	.short	0x010a
        /*0976*/ 	.byte	0xff
	.zero		1


	//   ....[129]....
        /*0978*/ 	.word	0x00007700
        /*097c*/ 	.word	0x00000003
        /*0980*/ 	.word	0x00000080
        /*0984*/ 	.short	0x010a
        /*0986*/ 	.byte	0xff
	.zero		1


	//   ....[130]....
        /*0988*/ 	.word	0x00007fb0
        /*098c*/ 	.word	0x0000005a
        /*0990*/ 	.word	0x00000000
        /*0994*/ 	.short	0x0101
        /*0996*/ 	.byte	0xff
	.zero		1


	//   ....[131]....
        /*0998*/ 	.word	0x00007fd0
        /*099c*/ 	.word	0x0000005b
        /*09a0*/ 	.word	0x00000080
        /*09a4*/ 	.short	0x010a
        /*09a6*/ 	.byte	0xff
	.zero		1


	//   ....[132]....
        /*09a8*/ 	.word	0x000080a0
        /*09ac*/ 	.word	0x0000005b
        /*09b0*/ 	.word	0x00000080
        /*09b4*/ 	.short	0x010a
        /*09b6*/ 	.byte	0xff
	.zero		1


	//   ....[133]....
        /*09b8*/ 	.word	0x00008950
        /*09bc*/ 	.word	0x0000005a
        /*09c0*/ 	.word	0x00000000
        /*09c4*/ 	.short	0x0101
        /*09c6*/ 	.byte	0xff
	.zero		1


	//   ....[134]....
        /*09c8*/ 	.word	0x00008970
        /*09cc*/ 	.word	0x0000005b
        /*09d0*/ 	.word	0x00000080
        /*09d4*/ 	.short	0x010a
        /*09d6*/ 	.byte	0xff
	.zero		1


	//   ....[135]....
        /*09d8*/ 	.word	0x00008a50
        /*09dc*/ 	.word	0x0000005b
        /*09e0*/ 	.word	0x00000080
        /*09e4*/ 	.short	0x010a
        /*09e6*/ 	.byte	0xff
	.zero		1


	//   ....[136]....
        /*09e8*/ 	.word	0x00009340
        /*09ec*/ 	.word	0x0000005b
        /*09f0*/ 	.word	0x00000000
        /*09f4*/ 	.short	0x0101
        /*09f6*/ 	.byte	0xff
	.zero		1


	//   ....[137]....
        /*09f8*/ 	.word	0x00009360
        /*09fc*/ 	.word	0x0000005c
        /*0a00*/ 	.word	0x00000080
        /*0a04*/ 	.short	0x010a
        /*0a06*/ 	.byte	0xff
	.zero		1


	//   ....[138]....
        /*0a08*/ 	.word	0x00009430
        /*0a0c*/ 	.word	0x0000005c
        /*0a10*/ 	.word	0x00000080
        /*0a14*/ 	.short	0x010a
        /*0a16*/ 	.byte	0xff
	.zero		1


	//   ....[139]....
        /*0a18*/ 	.word	0x00009d50
        /*0a1c*/ 	.word	0x0000005b
        /*0a20*/ 	.word	0x00000000
        /*0a24*/ 	.short	0x0101
        /*0a26*/ 	.byte	0xff
	.zero		1


	//   ....[140]....
        /*0a28*/ 	.word	0x00009d70
        /*0a2c*/ 	.word	0x0000005c
        /*0a30*/ 	.word	0x00000080
        /*0a34*/ 	.short	0x010a
        /*0a36*/ 	.byte	0xff
	.zero		1


	//   ....[141]....
        /*0a38*/ 	.word	0x00009e40
        /*0a3c*/ 	.word	0x0000005c
        /*0a40*/ 	.word	0x00000080
        /*0a44*/ 	.short	0x010a
        /*0a46*/ 	.byte	0xff
	.zero		1


	//   ....[142]....
        /*0a48*/ 	.word	0x0000a740
        /*0a4c*/ 	.word	0x0000005b
        /*0a50*/ 	.word	0x00000000
        /*0a54*/ 	.short	0x0101
        /*0a56*/ 	.byte	0xff
	.zero		1


	//   ....[143]....
        /*0a58*/ 	.word	0x0000a760
        /*0a5c*/ 	.word	0x0000005c
        /*0a60*/ 	.word	0x00000080
        /*0a64*/ 	.short	0x010a
        /*0a66*/ 	.byte	0xff
	.zero		1


	//   ....[144]....
        /*0a68*/ 	.word	0x0000a830
        /*0a6c*/ 	.word	0x0000005c
        /*0a70*/ 	.word	0x00000080
        /*0a74*/ 	.short	0x010a
        /*0a76*/ 	.byte	0xff
	.zero		1


	//   ....[145]....
        /*0a78*/ 	.word	0x0000b130
        /*0a7c*/ 	.word	0x0000005b
        /*0a80*/ 	.word	0x00000000
        /*0a84*/ 	.short	0x0101
        /*0a86*/ 	.byte	0xff
	.zero		1


	//   ....[146]....
        /*0a88*/ 	.word	0x0000b150
        /*0a8c*/ 	.word	0x0000005c
        /*0a90*/ 	.word	0x00000080
        /*0a94*/ 	.short	0x010a
        /*0a96*/ 	.byte	0xff
	.zero		1


	//   ....[147]....
        /*0a98*/ 	.word	0x0000b220
        /*0a9c*/ 	.word	0x0000005c
        /*0aa0*/ 	.word	0x00000080
        /*0aa4*/ 	.short	0x010a
        /*0aa6*/ 	.byte	0xff
	.zero		1


	//   ....[148]....
        /*0aa8*/ 	.word	0x0000b530
        /*0aac*/ 	.word	0x00000057
        /*0ab0*/ 	.word	0x00000000
        /*0ab4*/ 	.short	0x0101
        /*0ab6*/ 	.byte	0xff
	.zero		1


	//   ....[149]....
        /*0ab8*/ 	.word	0x0000bb20
        /*0abc*/ 	.word	0x00000002
        /*0ac0*/ 	.word	0x00000000
        /*0ac4*/ 	.short	0x0101
        /*0ac6*/ 	.byte	0xff
	.zero		1


	//   ....[150]....
        /*0ac8*/ 	.word	0x0000bd90
        /*0acc*/ 	.word	0x000000ff
        /*0ad0*/ 	.word	0x00000000
        /*0ad4*/ 	.short	0x0101
        /*0ad6*/ 	.byte	0x04
	.zero		1


	//   ....[151]....
        /*0ad8*/ 	.word	0x0000bdb0
        /*0adc*/ 	.word	0x00000003
        /*0ae0*/ 	.word	0x00000140
        /*0ae4*/ 	.short	0x010a
        /*0ae6*/ 	.byte	0xff
	.zero		1


	//   ....[152]....
        /*0ae8*/ 	.word	0x0000be10
        /*0aec*/ 	.word	0x00000002
        /*0af0*/ 	.word	0x00000040
        /*0af4*/ 	.short	0x010a
        /*0af6*/ 	.byte	0xff
	.zero		1


	//   ....[153]....
        /*0af8*/ 	.word	0x0000be70
        /*0afc*/ 	.word	0x00000002
        /*0b00*/ 	.word	0x00000040
        /*0b04*/ 	.short	0x010a
        /*0b06*/ 	.byte	0xff
	.zero		1


	//   ....[154]....
        /*0b08*/ 	.word	0x0000bec0
        /*0b0c*/ 	.word	0x00000002
        /*0b10*/ 	.word	0x000000d0
        /*0b14*/ 	.short	0x010a
        /*0b16*/ 	.byte	0xff
	.zero		1


	//   ....[155]....
        /*0b18*/ 	.word	0x0000bf20
        /*0b1c*/ 	.word	0x00000000
        /*0b20*/ 	.word	0x00000000
        /*0b24*/ 	.short	0x010a
        /*0b26*/ 	.byte	0xff
	.zero		1


	//   ....[156]....
        /*0b28*/ 	.word	0x0000bf80
        /*0b2c*/ 	.word	0x00000000
        /*0b30*/ 	.word	0x00000000
        /*0b34*/ 	.short	0x010a
        /*0b36*/ 	.byte	0xff
	.zero		1


	//   ....[157]....
        /*0b38*/ 	.word	0x0000bfe0
        /*0b3c*/ 	.word	0x00000000
        /*0b40*/ 	.word	0x00000000
        /*0b44*/ 	.short	0x010a
        /*0b46*/ 	.byte	0xff
	.zero		1


	//   ....[158]....
        /*0b48*/ 	.word	0x0000c040
        /*0b4c*/ 	.word	0x00000000
        /*0b50*/ 	.word	0x00000000
        /*0b54*/ 	.short	0x010a
        /*0b56*/ 	.byte	0xff
	.zero		1


	//   ....[159]....
        /*0b58*/ 	.word	0x0000c0a0
        /*0b5c*/ 	.word	0x00000000
        /*0b60*/ 	.word	0x00000000
        /*0b64*/ 	.short	0x010a
        /*0b66*/ 	.byte	0xff
	.zero		1


	//   ....[160]....
        /*0b68*/ 	.word	0x0000c100
        /*0b6c*/ 	.word	0x00000000
        /*0b70*/ 	.word	0x00000000
        /*0b74*/ 	.short	0x010a
        /*0b76*/ 	.byte	0xff
	.zero		1


	//   ....[161]....
        /*0b78*/ 	.word	0x0000c160
        /*0b7c*/ 	.word	0x00000000
        /*0b80*/ 	.word	0x00000000
        /*0b84*/ 	.short	0x010a
        /*0b86*/ 	.byte	0xff
	.zero		1


	//   ....[162]....
        /*0b88*/ 	.word	0x0000c1b0
        /*0b8c*/ 	.word	0x00000000
        /*0b90*/ 	.word	0x00000130
        /*0b94*/ 	.short	0x010a
        /*0b96*/ 	.byte	0xff
	.zero		1


	//   ....[163]....
        /*0b98*/ 	.word	0x0000c210
        /*0b9c*/ 	.word	0x00000000
        /*0ba0*/ 	.word	0x000000e0
        /*0ba4*/ 	.short	0x010a
        /*0ba6*/ 	.byte	0xff
	.zero		1


	//   ....[164]....
        /*0ba8*/ 	.word	0x0000c260
        /*0bac*/ 	.word	0x00000000
        /*0bb0*/ 	.word	0x000000d0
        /*0bb4*/ 	.short	0x010a
        /*0bb6*/ 	.byte	0xff
	.zero		1


	//   ....[165]....
        /*0bb8*/ 	.word	0x0000c2c0
        /*0bbc*/ 	.word	0x00000000
        /*0bc0*/ 	.word	0x000000e0
        /*0bc4*/ 	.short	0x010a
        /*0bc6*/ 	.byte	0xff
	.zero		1


	//   ....[166]....
        /*0bc8*/ 	.word	0x0000c320
        /*0bcc*/ 	.word	0x00000004
        /*0bd0*/ 	.word	0x00000008
        /*0bd4*/ 	.short	0x010a
        /*0bd6*/ 	.byte	0xff
	.zero		1


	//   ....[167]....
        /*0bd8*/ 	.word	0x0000c400
        /*0bdc*/ 	.word	0x00000002
        /*0be0*/ 	.word	0x00000008
        /*0be4*/ 	.short	0x010a
        /*0be6*/ 	.byte	0xff
	.zero		1


	//   ....[168]....
        /*0be8*/ 	.word	0x0000c450
        /*0bec*/ 	.word	0x00000000
        /*0bf0*/ 	.word	0x000000d0
        /*0bf4*/ 	.short	0x010a
        /*0bf6*/ 	.byte	0xff
	.zero		1


	//   ....[169]....
        /*0bf8*/ 	.word	0x0000c4b0
        /*0bfc*/ 	.word	0x00000000
        /*0c00*/ 	.word	0x00000110
        /*0c04*/ 	.short	0x010a
        /*0c06*/ 	.byte	0xff
	.zero		1


	//   ....[170]....
        /*0c08*/ 	.word	0x0000c510
        /*0c0c*/ 	.word	0x00000000
        /*0c10*/ 	.word	0x00000000
        /*0c14*/ 	.short	0x010a
        /*0c16*/ 	.byte	0xff
	.zero		1


	//   ....[171]....
        /*0c18*/ 	.word	0x0000c570
        /*0c1c*/ 	.word	0x00000000
        /*0c20*/ 	.word	0x00000000
        /*0c24*/ 	.short	0x010a
        /*0c26*/ 	.byte	0xff
	.zero		1


	//   ....[172]....
        /*0c28*/ 	.word	0x0000c5d0
        /*0c2c*/ 	.word	0x00000000
        /*0c30*/ 	.word	0x00000000
        /*0c34*/ 	.short	0x010a
        /*0c36*/ 	.byte	0xff
	.zero		1


	//   ....[173]....
        /*0c38*/ 	.word	0x0000c630
        /*0c3c*/ 	.word	0x00000000
        /*0c40*/ 	.word	0x00000000
        /*0c44*/ 	.short	0x010a
        /*0c46*/ 	.byte	0xff
	.zero		1


	//   ....[174]....
        /*0c48*/ 	.word	0x0000c690
        /*0c4c*/ 	.word	0x00000000
        /*0c50*/ 	.word	0x00000150
        /*0c54*/ 	.short	0x010a
        /*0c56*/ 	.byte	0xff
	.zero		1


	//   ....[175]....
        /*0c58*/ 	.word	0x0000c6e0
        /*0c5c*/ 	.word	0x00000000
        /*0c60*/ 	.word	0x000000d0
        /*0c64*/ 	.short	0x010a
        /*0c66*/ 	.byte	0xff
	.zero		1


	//   ....[176]....
        /*0c68*/ 	.word	0x0000c740
        /*0c6c*/ 	.word	0x00000000
        /*0c70*/ 	.word	0x000000c8
        /*0c74*/ 	.short	0x010a
        /*0c76*/ 	.byte	0xff
	.zero		1


	//   ....[177]....
        /*0c78*/ 	.word	0x0000c7a0
        /*0c7c*/ 	.word	0x00000003
        /*0c80*/ 	.word	0x000000a0
        /*0c84*/ 	.short	0x010a
        /*0c86*/ 	.byte	0xff
	.zero		1


	//   ....[178]....
        /*0c88*/ 	.word	0x0000c800
        /*0c8c*/ 	.word	0x00000003
        /*0c90*/ 	.word	0x000000a8
        /*0c94*/ 	.short	0x010a
        /*0c96*/ 	.byte	0xff
	.zero		1


	//   ....[179]....
        /*0c98*/ 	.word	0x0000c860
        /*0c9c*/ 	.word	0x00000003
        /*0ca0*/ 	.word	0x000000b0
        /*0ca4*/ 	.short	0x010a
        /*0ca6*/ 	.byte	0xff
	.zero		1


	//   ....[180]....
        /*0ca8*/ 	.word	0x0000c8c0
        /*0cac*/ 	.word	0x00000003
        /*0cb0*/ 	.word	0x000000b8
        /*0cb4*/ 	.short	0x010a
        /*0cb6*/ 	.byte	0xff
	.zero		1


	//   ....[181]....
        /*0cb8*/ 	.word	0x0000c920
        /*0cbc*/ 	.word	0x00000003
        /*0cc0*/ 	.word	0x000000a0
        /*0cc4*/ 	.short	0x010a
        /*0cc6*/ 	.byte	0xff
	.zero		1


	//   ....[182]....
        /*0cc8*/ 	.word	0x0000c980
        /*0ccc*/ 	.word	0x00000003
        /*0cd0*/ 	.word	0x000000a8
        /*0cd4*/ 	.short	0x010a
        /*0cd6*/ 	.byte	0xff
	.zero		1


	//   ....[183]....
        /*0cd8*/ 	.word	0x0000c9e0
        /*0cdc*/ 	.word	0x00000003
        /*0ce0*/ 	.word	0x000000b0
        /*0ce4*/ 	.short	0x010a
        /*0ce6*/ 	.byte	0xff
	.zero		1


	//   ....[184]....
        /*0ce8*/ 	.word	0x0000ca40
        /*0cec*/ 	.word	0x00000003
        /*0cf0*/ 	.word	0x000000b8
        /*0cf4*/ 	.short	0x010a
        /*0cf6*/ 	.byte	0xff
	.zero		1


	//   ....[185]....
        /*0cf8*/ 	.word	0x0000caa0
        /*0cfc*/ 	.word	0x00000003
        /*0d00*/ 	.word	0x000000a0
        /*0d04*/ 	.short	0x010a
        /*0d06*/ 	.byte	0xff
	.zero		1


	//   ....[186]....
        /*0d08*/ 	.word	0x0000cb00
        /*0d0c*/ 	.word	0x00000003
        /*0d10*/ 	.word	0x000000a8
        /*0d14*/ 	.short	0x010a
        /*0d16*/ 	.byte	0xff
	.zero		1


	//   ....[187]....
        /*0d18*/ 	.word	0x0000cb60
        /*0d1c*/ 	.word	0x00000003
        /*0d20*/ 	.word	0x000000b0
        /*0d24*/ 	.short	0x010a
        /*0d26*/ 	.byte	0xff
	.zero		1


	//   ....[188]....
        /*0d28*/ 	.word	0x0000cbb0
        /*0d2c*/ 	.word	0x00000000
        /*0d30*/ 	.word	0x000000d0
        /*0d34*/ 	.short	0x010a
        /*0d36*/ 	.byte	0xff
	.zero		1


	//   ....[189]....
        /*0d38*/ 	.word	0x0000cc10
        /*0d3c*/ 	.word	0x00000002
        /*0d40*/ 	.word	0x00000080
        /*0d44*/ 	.short	0x010a
        /*0d46*/ 	.byte	0xff
	.zero		1


	//   ....[190]....
        /*0d48*/ 	.word	0x0000cc60
        /*0d4c*/ 	.word	0x00000057
        /*0d50*/ 	.word	0x000000f0
        /*0d54*/ 	.short	0x010a
        /*0d56*/ 	.byte	0xff
	.zero		1


	//   ....[191]....
        /*0d58*/ 	.word	0x0000ccb0
        /*0d5c*/ 	.word	0x00000003
        /*0d60*/ 	.word	0x00000080
        /*0d64*/ 	.short	0x010a
        /*0d66*/ 	.byte	0xff
	.zero		1


	//   ....[192]....
        /*0d68*/ 	.word	0x0000cd00
        /*0d6c*/ 	.word	0x0000005b
        /*0d70*/ 	.word	0x00000080
        /*0d74*/ 	.short	0x010a
        /*0d76*/ 	.byte	0xff
	.zero		1


	//   ....[193]....
        /*0d78*/ 	.word	0x0000cd50
        /*0d7c*/ 	.word	0x0000005b
        /*0d80*/ 	.word	0x00000080
        /*0d84*/ 	.short	0x010a
        /*0d86*/ 	.byte	0xff
	.zero		1


	//   ....[194]....
        /*0d88*/ 	.word	0x0000cda0
        /*0d8c*/ 	.word	0x0000005c
        /*0d90*/ 	.word	0x00000080
        /*0d94*/ 	.short	0x010a
        /*0d96*/ 	.byte	0xff
	.zero		1


	//   ....[195]....
        /*0d98*/ 	.word	0x0000cdf0
        /*0d9c*/ 	.word	0x0000005c
        /*0da0*/ 	.word	0x00000080
        /*0da4*/ 	.short	0x010a
        /*0da6*/ 	.byte	0xff
	.zero		1


	//   ....[196]....
        /*0da8*/ 	.word	0x0000ce40
        /*0dac*/ 	.word	0x0000005c
        /*0db0*/ 	.word	0x00000080
        /*0db4*/ 	.short	0x010a
        /*0db6*/ 	.byte	0xff
	.zero		1


	//   ....[197]....
        /*0db8*/ 	.word	0x0000ce90
        /*0dbc*/ 	.word	0x0000005c
        /*0dc0*/ 	.word	0x00000080
        /*0dc4*/ 	.short	0x010a
        /*0dc6*/ 	.byte	0xff
	.zero		1


	//----- nvinfo : EIATTR_NUM_MBARRIERS
	.align		4
.L_47:
        /*0dc8*/ 	.byte	0x03, 0x38
        /*0dca*/ 	.short	0x002b


	//----- nvinfo : EIATTR_EXIT_INSTR_OFFSETS
	.align		4
        /*0dcc*/ 	.byte	0x04, 0x1c
        /*0dce*/ 	.short	(.L_49 - .L_48)


	//   ....[0]....
.L_48:
        /*0dd0*/ 	.word	0x00002b00


	//   ....[1]....
        /*0dd4*/ 	.word	0x00003000


	//   ....[2]....
        /*0dd8*/ 	.word	0x00003060


	//   ....[3]....
        /*0ddc*/ 	.word	0x000043e0


	//   ....[4]....
        /*0de0*/ 	.word	0x00005d50


	//   ....[5]....
        /*0de4*/ 	.word	0x00005d90


	//   ....[6]....
        /*0de8*/ 	.word	0x0000bc80


	//   ....[7]....
        /*0dec*/ 	.word	0x0000bd00


	//   ....[8]....
        /*0df0*/ 	.word	0x0000bd30


	//   ....[9]....
        /*0df4*/ 	.word	0x0000bda0


	//----- nvinfo : EIATTR_MAX_THREADS
	.align		4
.L_49:
        /*0df8*/ 	.byte	0x04, 0x05
        /*0dfa*/ 	.short	(.L_51 - .L_50)
.L_50:
        /*0dfc*/ 	.word	0x00000100
        /*0e00*/ 	.word	0x00000001
        /*0e04*/ 	.word	0x00000001


	//----- nvinfo : EIATTR_CRS_STACK_SIZE
	.align		4
.L_51:
        /*0e08*/ 	.byte	0x04, 0x1e
        /*0e0a*/ 	.short	(.L_53 - .L_52)
.L_52:
        /*0e0c*/ 	.word	0x00000000


	//----- nvinfo : EIATTR_CBANK_PARAM_SIZE
	.align		4
.L_53:
        /*0e10*/ 	.byte	0x03, 0x19
        /*0e12*/ 	.short	0x0800


	//----- nvinfo : EIATTR_PARAM_CBANK
	.align		4
        /*0e14*/ 	.byte	0x04, 0x0a
        /*0e16*/ 	.short	(.L_55 - .L_54)
	.align		4
.L_54:
        /*0e18*/ 	.word	index@(.nv.constant0._ZN7cutlass13device_kernelINS_4gemm6kernel13GemmUniversalIN4cute5tupleIJiiiiEEENS1_10collective13CollectiveMmaINS1_35MainloopSm100TmaUmmaWarpSpecializedILi8ELi2ELi4ENS5_IJNS4_1CILi2EEENSA_ILi1EEESC_EEEEENS5_IJNSA_ILi128EEENSA_ILi256EEENSA_ILi32EEEEEENS_10tfloat32_tENS5_IJlSC_lEEESJ_SK_NS4_8TiledMMAINS4_8MMA_AtomIJNS4_23SM100_MMA_TF32_2x1SM_SSISJ_SJ_fLi128ELi256ELNS4_4UMMA5MajorE0ELSP_0ELNSO_7ScaleInE0ELSQ_0EEEEEENS4_6LayoutINS5_IJSC_SC_SC_EEENS5_IJNSA_ILi0EEESV_SV_EEEEENS5_IJNS4_10UnderscoreESY_SY_EEEEENS4_18SM100_TMA_2SM_LOADENS4_14ComposedLayoutINS4_7SwizzleILi3ELi4ELi3EEENS4_18smem_ptr_flag_bitsILi32EEENST_INS5_IJNSA_ILi8EEESH_EEENS5_IJSH_SC_EEEEEEEvNS4_8identityES11_S1B_vS1C_EENS_8epilogue10collective18CollectiveEpilogueINS1E_23Sm100TmaWarpSpecializedILi4ELi2ELi16ELb1ELb0EEEJNS5_IJNSA_ILi64EEESG_SH_EEENS5_IJNST_IS1J_SC_EENST_INS5_IJNSA_ILi16EEESB_EEENS5_IJSC_SF_EEEEEEEESJ_SK_SJ_SK_NS1E_6fusion15FusionCallbacksIS1I_NS1R_17LinearCombinationISJ_fSJ_fLNS_15FloatRoundStyleE2EEES1K_S1Q_JEEENS4_5SM1004TMEM4LOAD26SM100_TMEM_LOAD_32dp32b16xENS4_13SM90_TMA_LOADENS12_INS13_ILi2ELi4ELi3EEES16_NST_INS5_IJS17_S1M_EEENS5_IJS1M_SC_EEEEEEENS4_39AutoVectorizingCopyWithAssumedAlignmentILi128EEENS4_14SM90_TMA_STOREES26_S28_S28_EEEvvEEEEvNT_6ParamsE)
        /*0e1c*/ 	.short	0x0380
        /*0e1e*/ 	.short	0x0800


	//----- nvinfo : EIATTR_SW_WAR
	.align		4
.L_55:
        /*0e20*/ 	.byte	0x04, 0x36
        /*0e22*/ 	.short	(.L_57 - .L_56)
.L_56:
        /*0e24*/ 	.word	0x00000008
.L_57:


//--------------------- .nv.callgraph             --------------------------
	.section	.nv.callgraph,"",@"SHT_CUDA_CALLGRAPH"
	.align	4
	.sectionentsize	8
	.align		4
        /*0000*/ 	.word	0x00000000
	.align		4
        /*0004*/ 	.word	0xffffffff
	.align		4
        /*0008*/ 	.word	index@(_ZN7cutlass13device_kernelINS_4gemm6kernel13GemmUniversalIN4cute5tupleIJiiiiEEENS1_10collective13CollectiveMmaINS1_35MainloopSm100TmaUmmaWarpSpecializedILi8ELi2ELi4ENS5_IJNS4_1CILi2EEENSA_ILi1EEESC_EEEEENS5_IJNSA_ILi128EEENSA_ILi256EEENSA_ILi32EEEEEENS_10tfloat32_tENS5_IJlSC_lEEESJ_SK_NS4_8TiledMMAINS4_8MMA_AtomIJNS4_23SM100_MMA_TF32_2x1SM_SSISJ_SJ_fLi128ELi256ELNS4_4UMMA5MajorE0ELSP_0ELNSO_7ScaleInE0ELSQ_0EEEEEENS4_6LayoutINS5_IJSC_SC_SC_EEENS5_IJNSA_ILi0EEESV_SV_EEEEENS5_IJNS4_10UnderscoreESY_SY_EEEEENS4_18SM100_TMA_2SM_LOADENS4_14ComposedLayoutINS4_7SwizzleILi3ELi4ELi3EEENS4_18smem_ptr_flag_bitsILi32EEENST_INS5_IJNSA_ILi8EEESH_EEENS5_IJSH_SC_EEEEEEEvNS4_8identityES11_S1B_vS1C_EENS_8epilogue10collective18CollectiveEpilogueINS1E_23Sm100TmaWarpSpecializedILi4ELi2ELi16ELb1ELb0EEEJNS5_IJNSA_ILi64EEESG_SH_EEENS5_IJNST_IS1J_SC_EENST_INS5_IJNSA_ILi16EEESB_EEENS5_IJSC_SF_EEEEEEEESJ_SK_SJ_SK_NS1E_6fusion15FusionCallbacksIS1I_NS1R_17LinearCombinationISJ_fSJ_fLNS_15FloatRoundStyleE2EEES1K_S1Q_JEEENS4_5SM1004TMEM4LOAD26SM100_TMEM_LOAD_32dp32b16xENS4_13SM90_TMA_LOADENS12_INS13_ILi2ELi4ELi3EEES16_NST_INS5_IJS17_S1M_EEENS5_IJS1M_SC_EEEEEEENS4_39AutoVectorizingCopyWithAssumedAlignmentILi128EEENS4_14SM90_TMA_STOREES26_S28_S28_EEEvvEEEEvNT_6ParamsE)
	.align		4
        /*000c*/ 	.word	index@(__assertfail)
	.align		4
        /*0010*/ 	.word	0x00000000
	.align		4
        /*0014*/ 	.word	0xfffffffe
	.align		4
        /*0018*/ 	.word	0x00000000
	.align		4
        /*001c*/ 	.word	0xfffffffd
	.align		4
        /*0020*/ 	.word	0x00000000
	.align		4
        /*0024*/ 	.word	0xfffffffc


//--------------------- .nv.constant4             --------------------------
	.section	.nv.constant4,"a",@progbits
	.align	8
	.align		8
.nv.constant4:
        /*0000*/ 	.dword	__assertfail
	.align		8
        /*0008*/ 	.dword	__unnamed_1
	.align		8
        /*0010*/ 	.dword	__unnamed_2
	.align		8
        /*0018*/ 	.dword	_ZN40_INTERNAL_a38c516a_4_k_cu_a9793a7a_357794cuda3std3__45__cpo5beginE
	.align		8
        /*0020*/ 	.dword	_ZN40_INTERNAL_a38c516a_4_k_cu_a9793a7a_357794cuda3std3__45__cpo3endE
	.align		8
        /*0028*/ 	.dword	_ZN40_INTERNAL_a38c516a_4_k_cu_a9793a7a_357794cuda3std3__45__cpo6cbeginE
	.align		8
        /*0030*/ 	.dword	_ZN40_INTERNAL_a38c516a_4_k_cu_a9793a7a_357794cuda3std3__45__cpo4cendE
	.align		8
        /*0038*/ 	.dword	_ZN40_INTERNAL_a38c516a_4_k_cu_a9793a7a_357794cuda3std3__442_GLOBAL__N__a38c516a_4_k_cu_a9793a7a_357796ignoreE
	.align		8
        /*0040*/ 	.dword	_ZN40_INTERNAL_a38c516a_4_k_cu_a9793a7a_357794cuda3std3__419piecewise_constructE
	.align		8
        /*0048*/ 	.dword	_ZN40_INTERNAL_a38c516a_4_k_cu_a9793a7a_357794cuda3std3__48in_placeE
	.align		8
        /*0050*/ 	.dword	_ZN40_INTERNAL_a38c516a_4_k_cu_a9793a7a_357794cuda3std6ranges3__45__cpo4swapE
	.align		8
        /*0058*/ 	.dword	_ZN40_INTERNAL_a38c516a_4_k_cu_a9793a7a_357794cuda3std6ranges3__45__cpo9iter_moveE
	.align		8
        /*0060*/ 	.dword	_ZN40_INTERNAL_a38c516a_4_k_cu_a9793a7a_357794cute7productE
	.align		8
        /*0068*/ 	.dword	_ZN40_INTERNAL_a38c516a_4_k_cu_a9793a7a_357794cute1_E
	.align		8
        /*0070*/ 	.dword	$str$25
	.align		8
        /*0078*/ 	.dword	$str$26
	.align		8
        /*0080*/ 	.dword	$str$27
	.align		8
        /*0088*/ 	.dword	$str$28


//--------------------- .text._ZN7cutlass13device_kernelINS_4gemm6kernel13GemmUniversalIN4cute5tupleIJiiiiEEENS1_10collective13CollectiveMmaINS1_35MainloopSm100TmaUmmaWarpSpecializedILi8ELi2ELi4ENS5_IJNS4_1CILi2EEENSA_ILi1EEESC_EEEEENS5_IJNSA_ILi128EEENSA_ILi256EEENSA_ILi32EEEEEENS_10tfloat32_tENS5_IJlSC_lEEESJ_SK_NS4_8TiledMMAINS4_8MMA_AtomIJNS4_23SM100_MMA_TF32_2x1SM_SSISJ_SJ_fLi128ELi256ELNS4_4UMMA5MajorE0ELSP_0ELNSO_7ScaleInE0ELSQ_0EEEEEENS4_6LayoutINS5_IJSC_SC_SC_EEENS5_IJNSA_ILi0EEESV_SV_EEEEENS5_IJNS4_10UnderscoreESY_SY_EEEEENS4_18SM100_TMA_2SM_LOADENS4_14ComposedLayoutINS4_7SwizzleILi3ELi4ELi3EEENS4_18smem_ptr_flag_bitsILi32EEENST_INS5_IJNSA_ILi8EEESH_EEENS5_IJSH_SC_EEEEEEEvNS4_8identityES11_S1B_vS1C_EENS_8epilogue10collective18CollectiveEpilogueINS1E_23Sm100TmaWarpSpecializedILi4ELi2ELi16ELb1ELb0EEEJNS5_IJNSA_ILi64EEESG_SH_EEENS5_IJNST_IS1J_SC_EENST_INS5_IJNSA_ILi16EEESB_EEENS5_IJSC_SF_EEEEEEEESJ_SK_SJ_SK_NS1E_6fusion15FusionCallbacksIS1I_NS1R_17LinearCombinationISJ_fSJ_fLNS_15FloatRoundStyleE2EEES1K_S1Q_JEEENS4_5SM1004TMEM4LOAD26SM100_TMEM_LOAD_32dp32b16xENS4_13SM90_TMA_LOADENS12_INS13_ILi2ELi4ELi3EEES16_NST_INS5_IJS17_S1M_EEENS5_IJS1M_SC_EEEEEEENS4_39AutoVectorizingCopyWithAssumedAlignmentILi128EEENS4_14SM90_TMA_STOREES26_S28_S28_EEEvvEEEEvNT_6ParamsE --------------------------
	.section	.text._ZN7cutlass13device_kernelINS_4gemm6kernel13GemmUniversalIN4cute5tupleIJiiiiEEENS1_10collective13CollectiveMmaINS1_35MainloopSm100TmaUmmaWarpSpecializedILi8ELi2ELi4ENS5_IJNS4_1CILi2EEENSA_ILi1EEESC_EEEEENS5_IJNSA_ILi128EEENSA_ILi256EEENSA_ILi32EEEEEENS_10tfloat32_tENS5_IJlSC_lEEESJ_SK_NS4_8TiledMMAINS4_8MMA_AtomIJNS4_23SM100_MMA_TF32_2x1SM_SSISJ_SJ_fLi128ELi256ELNS4_4UMMA5MajorE0ELSP_0ELNSO_7ScaleInE0ELSQ_0EEEEEENS4_6LayoutINS5_IJSC_SC_SC_EEENS5_IJNSA_ILi0EEESV_SV_EEEEENS5_IJNS4_10UnderscoreESY_SY_EEEEENS4_18SM100_TMA_2SM_LOADENS4_14ComposedLayoutINS4_7SwizzleILi3ELi4ELi3EEENS4_18smem_ptr_flag_bitsILi32EEENST_INS5_IJNSA_ILi8EEESH_EEENS5_IJSH_SC_EEEEEEEvNS4_8identityES11_S1B_vS1C_EENS_8epilogue10collective18CollectiveEpilogueINS1E_23Sm100TmaWarpSpecializedILi4ELi2ELi16ELb1ELb0EEEJNS5_IJNSA_ILi64EEESG_SH_EEENS5_IJNST_IS1J_SC_EENST_INS5_IJNSA_ILi16EEESB_EEENS5_IJSC_SF_EEEEEEEESJ_SK_SJ_SK_NS1E_6fusion15FusionCallbacksIS1I_NS1R_17LinearCombinationISJ_fSJ_fLNS_15FloatRoundStyleE2EEES1K_S1Q_JEEENS4_5SM1004TMEM4LOAD26SM100_TMEM_LOAD_32dp32b16xENS4_13SM90_TMA_LOADENS12_INS13_ILi2ELi4ELi3EEES16_NST_INS5_IJS17_S1M_EEENS5_IJS1M_SC_EEEEEEENS4_39AutoVectorizingCopyWithAssumedAlignmentILi128EEENS4_14SM90_TMA_STOREES26_S28_S28_EEEvvEEEEvNT_6ParamsE,"ax",@progbits
	.align	128
.text._ZN7cutlass13device_kernelINS_4gemm6kernel13GemmUniversalIN4cute5tupleIJiiiiEEENS1_10collective13CollectiveMmaINS1_35MainloopSm100TmaUmmaWarpSpecializedILi8ELi2ELi4ENS5_IJNS4_1CILi2EEENSA_ILi1EEESC_EEEEENS5_IJNSA_ILi128EEENSA_ILi256EEENSA_ILi32EEEEEENS_10tfloat32_tENS5_IJlSC_lEEESJ_SK_NS4_8TiledMMAINS4_8MMA_AtomIJNS4_23SM100_MMA_TF32_2x1SM_SSISJ_SJ_fLi128ELi256ELNS4_4UMMA5MajorE0ELSP_0ELNSO_7ScaleInE0ELSQ_0EEEEEENS4_6LayoutINS5_IJSC_SC_SC_EEENS5_IJNSA_ILi0EEESV_SV_EEEEENS5_IJNS4_10UnderscoreESY_SY_EEEEENS4_18SM100_TMA_2SM_LOADENS4_14ComposedLayoutINS4_7SwizzleILi3ELi4ELi3EEENS4_18smem_ptr_flag_bitsILi32EEENST_INS5_IJNSA_ILi8EEESH_EEENS5_IJSH_SC_EEEEEEEvNS4_8identityES11_S1B_vS1C_EENS_8epilogue10collective18CollectiveEpilogueINS1E_23Sm100TmaWarpSpecializedILi4ELi2ELi16ELb1ELb0EEEJNS5_IJNSA_ILi64EEESG_SH_EEENS5_IJNST_IS1J_SC_EENST_INS5_IJNSA_ILi16EEESB_EEENS5_IJSC_SF_EEEEEEEESJ_SK_SJ_SK_NS1E_6fusion15FusionCallbacksIS1I_NS1R_17LinearCombinationISJ_fSJ_fLNS_15FloatRoundStyleE2EEES1K_S1Q_JEEENS4_5SM1004TMEM4LOAD26SM100_TMEM_LOAD_32dp32b16xENS4_13SM90_TMA_LOADENS12_INS13_ILi2ELi4ELi3EEES16_NST_INS5_IJS17_S1M_EEENS5_IJS1M_SC_EEEEEEENS4_39AutoVectorizingCopyWithAssumedAlignmentILi128EEENS4_14SM90_TMA_STOREES26_S28_S28_EEEvvEEEEvNT_6ParamsE:
        .type           _ZN7cutlass13device_kernelINS_4gemm6kernel13GemmUniversalIN4cute5tupleIJiiiiEEENS1_10collective13CollectiveMmaINS1_35MainloopSm100TmaUmmaWarpSpecializedILi8ELi2ELi4ENS5_IJNS4_1CILi2EEENSA_ILi1EEESC_EEEEENS5_IJNSA_ILi128EEENSA_ILi256EEENSA_ILi32EEEEEENS_10tfloat32_tENS5_IJlSC_lEEESJ_SK_NS4_8TiledMMAINS4_8MMA_AtomIJNS4_23SM100_MMA_TF32_2x1SM_SSISJ_SJ_fLi128ELi256ELNS4_4UMMA5MajorE0ELSP_0ELNSO_7ScaleInE0ELSQ_0EEEEEENS4_6LayoutINS5_IJSC_SC_SC_EEENS5_IJNSA_ILi0EEESV_SV_EEEEENS5_IJNS4_10UnderscoreESY_SY_EEEEENS4_18SM100_TMA_2SM_LOADENS4_14ComposedLayoutINS4_7SwizzleILi3ELi4ELi3EEENS4_18smem_ptr_flag_bitsILi32EEENST_INS5_IJNSA_ILi8EEESH_EEENS5_IJSH_SC_EEEEEEEvNS4_8identityES11_S1B_vS1C_EENS_8epilogue10collective18CollectiveEpilogueINS1E_23Sm100TmaWarpSpecializedILi4ELi2ELi16ELb1ELb0EEEJNS5_IJNSA_ILi64EEESG_SH_EEENS5_IJNST_IS1J_SC_EENST_INS5_IJNSA_ILi16EEESB_EEENS5_IJSC_SF_EEEEEEEESJ_SK_SJ_SK_NS1E_6fusion15FusionCallbacksIS1I_NS1R_17LinearCombinationISJ_fSJ_fLNS_15FloatRoundStyleE2EEES1K_S1Q_JEEENS4_5SM1004TMEM4LOAD26SM100_TMEM_LOAD_32dp32b16xENS4_13SM90_TMA_LOADENS12_INS13_ILi2ELi4ELi3EEES16_NST_INS5_IJS17_S1M_EEENS5_IJS1M_SC_EEEEEEENS4_39AutoVectorizingCopyWithAssumedAlignmentILi128EEENS4_14SM90_TMA_STOREES26_S28_S28_EEEvvEEEEvNT_6ParamsE,@function
        .size           _ZN7cutlass13device_kernelINS_4gemm6kernel13GemmUniversalIN4cute5tupleIJiiiiEEENS1_10collective13CollectiveMmaINS1_35MainloopSm100TmaUmmaWarpSpecializedILi8ELi2ELi4ENS5_IJNS4_1CILi2EEENSA_ILi1EEESC_EEEEENS5_IJNSA_ILi128EEENSA_ILi256EEENSA_ILi32EEEEEENS_10tfloat32_tENS5_IJlSC_lEEESJ_SK_NS4_8TiledMMAINS4_8MMA_AtomIJNS4_23SM100_MMA_TF32_2x1SM_SSISJ_SJ_fLi128ELi256ELNS4_4UMMA5MajorE0ELSP_0ELNSO_7ScaleInE0ELSQ_0EEEEEENS4_6LayoutINS5_IJSC_SC_SC_EEENS5_IJNSA_ILi0EEESV_SV_EEEEENS5_IJNS4_10UnderscoreESY_SY_EEEEENS4_18SM100_TMA_2SM_LOADENS4_14ComposedLayoutINS4_7SwizzleILi3ELi4ELi3EEENS4_18smem_ptr_flag_bitsILi32EEENST_INS5_IJNSA_ILi8EEESH_EEENS5_IJSH_SC_EEEEEEEvNS4_8identityES11_S1B_vS1C_EENS_8epilogue10collective18CollectiveEpilogueINS1E_23Sm100TmaWarpSpecializedILi4ELi2ELi16ELb1ELb0EEEJNS5_IJNSA_ILi64EEESG_SH_EEENS5_IJNST_IS1J_SC_EENST_INS5_IJNSA_ILi16EEESB_EEENS5_IJSC_SF_EEEEEEEESJ_SK_SJ_SK_NS1E_6fusion15FusionCallbacksIS1I_NS1R_17LinearCombinationISJ_fSJ_fLNS_15FloatRoundStyleE2EEES1K_S1Q_JEEENS4_5SM1004TMEM4LOAD26SM100_TMEM_LOAD_32dp32b16xENS4_13SM90_TMA_LOADENS12_INS13_ILi2ELi4ELi3EEES16_NST_INS5_IJS17_S1M_EEENS5_IJS1M_SC_EEEEEEENS4_39AutoVectorizingCopyWithAssumedAlignmentILi128EEENS4_14SM90_TMA_STOREES26_S28_S28_EEEvvEEEEvNT_6ParamsE,(.L_x_253 - _ZN7cutlass13device_kernelINS_4gemm6kernel13GemmUniversalIN4cute5tupleIJiiiiEEENS1_10collective13CollectiveMmaINS1_35MainloopSm100TmaUmmaWarpSpecializedILi8ELi2ELi4ENS5_IJNS4_1CILi2EEENSA_ILi1EEESC_EEEEENS5_IJNSA_ILi128EEENSA_ILi256EEENSA_ILi32EEEEEENS_10tfloat32_tENS5_IJlSC_lEEESJ_SK_NS4_8TiledMMAINS4_8MMA_AtomIJNS4_23SM100_MMA_TF32_2x1SM_SSISJ_SJ_fLi128ELi256ELNS4_4UMMA5MajorE0ELSP_0ELNSO_7ScaleInE0ELSQ_0EEEEEENS4_6LayoutINS5_IJSC_SC_SC_EEENS5_IJNSA_ILi0EEESV_SV_EEEEENS5_IJNS4_10UnderscoreESY_SY_EEEEENS4_18SM100_TMA_2SM_LOADENS4_14ComposedLayoutINS4_7SwizzleILi3ELi4ELi3EEENS4_18smem_ptr_flag_bitsILi32EEENST_INS5_IJNSA_ILi8EEESH_EEENS5_IJSH_SC_EEEEEEEvNS4_8identityES11_S1B_vS1C_EENS_8epilogue10collective18CollectiveEpilogueINS1E_23Sm100TmaWarpSpecializedILi4ELi2ELi16ELb1ELb0EEEJNS5_IJNSA_ILi64EEESG_SH_EEENS5_IJNST_IS1J_SC_EENST_INS5_IJNSA_ILi16EEESB_EEENS5_IJSC_SF_EEEEEEEESJ_SK_SJ_SK_NS1E_6fusion15FusionCallbacksIS1I_NS1R_17LinearCombinationISJ_fSJ_fLNS_15FloatRoundStyleE2EEES1K_S1Q_JEEENS4_5SM1004TMEM4LOAD26SM100_TMEM_LOAD_32dp32b16xENS4_13SM90_TMA_LOADENS12_INS13_ILi2ELi4ELi3EEES16_NST_INS5_IJS17_S1M_EEENS5_IJS1M_SC_EEEEEEENS4_39AutoVectorizingCopyWithAssumedAlignmentILi128EEENS4_14SM90_TMA_STOREES26_S28_S28_EEEvvEEEEvNT_6ParamsE)
        .other          _ZN7cutlass13device_kernelINS_4gemm6kernel13GemmUniversalIN4cute5tupleIJiiiiEEENS1_10collective13CollectiveMmaINS1_35MainloopSm100TmaUmmaWarpSpecializedILi8ELi2ELi4ENS5_IJNS4_1CILi2EEENSA_ILi1EEESC_EEEEENS5_IJNSA_ILi128EEENSA_ILi256EEENSA_ILi32EEEEEENS_10tfloat32_tENS5_IJlSC_lEEESJ_SK_NS4_8TiledMMAINS4_8MMA_AtomIJNS4_23SM100_MMA_TF32_2x1SM_SSISJ_SJ_fLi128ELi256ELNS4_4UMMA5MajorE0ELSP_0ELNSO_7ScaleInE0ELSQ_0EEEEEENS4_6LayoutINS5_IJSC_SC_SC_EEENS5_IJNSA_ILi0EEESV_SV_EEEEENS5_IJNS4_10UnderscoreESY_SY_EEEEENS4_18SM100_TMA_2SM_LOADENS4_14ComposedLayoutINS4_7SwizzleILi3ELi4ELi3EEENS4_18smem_ptr_flag_bitsILi32EEENST_INS5_IJNSA_ILi8EEESH_EEENS5_IJSH_SC_EEEEEEEvNS4_8identityES11_S1B_vS1C_EENS_8epilogue10collective18CollectiveEpilogueINS1E_23Sm100TmaWarpSpecializedILi4ELi2ELi16ELb1ELb0EEEJNS5_IJNSA_ILi64EEESG_SH_EEENS5_IJNST_IS1J_SC_EENST_INS5_IJNSA_ILi16EEESB_EEENS5_IJSC_SF_EEEEEEEESJ_SK_SJ_SK_NS1E_6fusion15FusionCallbacksIS1I_NS1R_17LinearCombinationISJ_fSJ_fLNS_15FloatRoundStyleE2EEES1K_S1Q_JEEENS4_5SM1004TMEM4LOAD26SM100_TMEM_LOAD_32dp32b16xENS4_13SM90_TMA_LOADENS12_INS13_ILi2ELi4ELi3EEES16_NST_INS5_IJS17_S1M_EEENS5_IJS1M_SC_EEEEEEENS4_39AutoVectorizingCopyWithAssumedAlignmentILi128EEENS4_14SM90_TMA_STOREES26_S28_S28_EEEvvEEEEvNT_6ParamsE,@"STO_CUDA_ENTRY STV_DEFAULT"
_ZN7cutlass13device_kernelINS_4gemm6kernel13GemmUniversalIN4cute5tupleIJiiiiEEENS1_10collective13CollectiveMmaINS1_35MainloopSm100TmaUmmaWarpSpecializedILi8ELi2ELi4ENS5_IJNS4_1CILi2EEENSA_ILi1EEESC_EEEEENS5_IJNSA_ILi128EEENSA_ILi256EEENSA_ILi32EEEEEENS_10tfloat32_tENS5_IJlSC_lEEESJ_SK_NS4_8TiledMMAINS4_8MMA_AtomIJNS4_23SM100_MMA_TF32_2x1SM_SSISJ_SJ_fLi128ELi256ELNS4_4UMMA5MajorE0ELSP_0ELNSO_7ScaleInE0ELSQ_0EEEEEENS4_6LayoutINS5_IJSC_SC_SC_EEENS5_IJNSA_ILi0EEESV_SV_EEEEENS5_IJNS4_10UnderscoreESY_SY_EEEEENS4_18SM100_TMA_2SM_LOADENS4_14ComposedLayoutINS4_7SwizzleILi3ELi4ELi3EEENS4_18smem_ptr_flag_bitsILi32EEENST_INS5_IJNSA_ILi8EEESH_EEENS5_IJSH_SC_EEEEEEEvNS4_8identityES11_S1B_vS1C_EENS_8epilogue10collective18CollectiveEpilogueINS1E_23Sm100TmaWarpSpecializedILi4ELi2ELi16ELb1ELb0EEEJNS5_IJNSA_ILi64EEESG_SH_EEENS5_IJNST_IS1J_SC_EENST_INS5_IJNSA_ILi16EEESB_EEENS5_IJSC_SF_EEEEEEEESJ_SK_SJ_SK_NS1E_6fusion15FusionCallbacksIS1I_NS1R_17LinearCombinationISJ_fSJ_fLNS_15FloatRoundStyleE2EEES1K_S1Q_JEEENS4_5SM1004TMEM4LOAD26SM100_TMEM_LOAD_32dp32b16xENS4_13SM90_TMA_LOADENS12_INS13_ILi2ELi4ELi3EEES16_NST_INS5_IJS17_S1M_EEENS5_IJS1M_SC_EEEEEEENS4_39AutoVectorizingCopyWithAssumedAlignmentILi128EEENS4_14SM90_TMA_STOREES26_S28_S28_EEEvvEEEEvNT_6ParamsE:
[----:B------:R-:W1:Y:S01]  /*0000*/  LDC R1, c[0x0][0x37c] ;  /* 0x0000df00ff017b82 */ /* 0x000e620000000800 */
[----:B------:R-:W2:Y:S01]  /*0010*/  S2R R80, SR_TID.X ;  /* 0x0000000000507919 */ /* 0x000ea20000002100 */
[----:B------:R-:W3:Y:S06]  /*0020*/  LDCU.64 UR6, c[0x0][0x890] ;  /* 0x00011200ff0677ac */ /* 0x000eec0008000a00 */
[----:B------:R-:W4:Y:S01]  /*0030*/  S2UR UR37, SR_CgaCtaId ;  /* 0x00000000002579c3 */ /* 0x000f220000008800 */
[----:B------:R-:W-:Y:S02]  /*0040*/  PRMT R67, RZ, 0x7610, R67 ;  /* 0x00007610ff437816 */ /* 0x000fe40000000043 */
[----:B------:R-:W-:Y:S01]  /*0050*/  ELECT P1, URZ, PT ;  /* 0x0000000000ff782f */ /* 0x000fe20003820000 */
[----:B------:R-:W1:Y:S01]  /*0060*/  LDCU.64 UR38, c[0x0][0x358] ;  /* 0x00006b00ff2677ac */ /* 0x000e620008000a00 */
[----:B---3--:R-:W-:-:S04]  /*0070*/  UISETP.NE.U32.AND UP0, UPT, UR6, URZ, UPT ;  /* 0x000000ff0600728c */ /* 0x008fc8000bf05070 */
[----:B------:R-:W-:Y:S02]  /*0080*/  UISETP.NE.AND.EX UP0, UPT, UR7, URZ, UPT, UP0 ;  /* 0x000000ff0700728c */ /* 0x000fe4000bf05300 */
[----:B----4-:R-:W-:Y:S02]  /*0090*/  ULOP3.LUT UR5, UR37, 0x1, URZ, 0xc0, !UPT ;  /* 0x0000000125057892 */ /* 0x010fe4000f8ec0ff */
[----:B------:R-:W-:Y:S01]  /*00a0*/  ULOP3.LUT UR4, UR37, 0x1, URZ, 0x3c, !UPT ;  /* 0x0000000125047892 */ /* 0x000fe2000f8e3cff */
[----:B--2---:R-:W-:-:S05]  /*00b0*/  SHF.R.U32.HI R72, RZ, 0x5, R80 ;  /* 0x00000005ff487819 */ /* 0x004fca0000011650 */
[----:B------:R-:W2:Y:S02]  /*00c0*/  SHFL.IDX PT, R0, R72, RZ, 0x1f ;  /* 0x00001fff48007589 */ /* 0x000ea400000e0000 */
[----:B--2---:R-:W-:Y:S01]  /*00d0*/  R2UR UR10, R0 ;  /* 0x00000000000a72ca */ /* 0x004fe200000e0000 */
[----:B-1----:R-:W-:-:S14]  /*00e0*/  BRA.U UP0, `(.L_x_0) ;  /* 0x00000001002c7547 */ /* 0x002fdc000b800000 */
[----:B------:R-:W1:Y:S02]  /*00f0*/  LDCU.64 UR8, c[0x0][0x888] ;  /* 0x00011100ff0877ac */ /* 0x000e640008000a00 */
[----:B-1----:R-:W-:-:S04]  /*0100*/  UISETP.NE.U32.AND UP0, UPT, UR8, URZ, UPT ;  /* 0x000000ff0800728c */ /* 0x002fc8000bf05070 */
[----:B------:R-:W-:-:S09]  /*0110*/  UISETP.NE.AND.EX UP0, UPT, UR9, URZ, UPT, UP0 ;  /* 0x000000ff0900728c */ /* 0x000fd2000bf05300 */
[----:B------:R-:W-:Y:S05]  /*0120*/  BRA.U !UP0, `(.L_x_1) ;  /* 0x0000000108107547 */ /* 0x000fea000b800000 */
[----:B------:R-:W1:Y:S02]  /*0130*/  LDC.64 R2, c[0x0][0x888] ;  /* 0x00022200ff027b82 */ /* 0x000e640000000a00 */
[----:B-1----:R1:W5:Y:S01]  /*0140*/  LDG.E R35, desc[UR38][R2.64] ;  /* 0x0000002602237981 */ /* 0x002362000c1e1900 */
[----:B------:R-:W-:Y:S01]  /*0150*/  HFMA2 R67, -RZ, RZ, 0, 5.9604644775390625e-08 ;  /* 0x00000001ff437431 */ /* 0x000fe200000001ff */
[----:B------:R-:W-:Y:S05]  /*0160*/  BRA `(.L_x_0) ;  /* 0x00000000000c7947 */ /* 0x000fea0003800000 */
.L_x_1:
[----:B------:R-:W1:Y:S01]  /*0170*/  LDCU UR8, c[0x0][0x880] ;  /* 0x00011000ff0877ac */ /* 0x000e620008000800 */
[----:B------:R-:W-:Y:S01]  /*0180*/  HFMA2 R67, -RZ, RZ, 0, 5.9604644775390625e-08 ;  /* 0x00000001ff437431 */ /* 0x000fe200000001ff */
[----:B-1----:R-:W-:-:S07]  /*0190*/  MOV R35, UR8 ;  /* 0x0000000800237c02 */ /* 0x002fce0008000f00 */
.L_x_0:
[----:B------:R-:W2:Y:S02]  /*01a0*/  LDCU.64 UR8, c[0x0][0x8b0] ;  /* 0x00011600ff0877ac */ /* 0x000ea40008000a00 */
[----:B--2---:R-:W-:-:S04]  /*01b0*/  UISETP.NE.U32.AND UP0, UPT, UR8, URZ, UPT ;  /* 0x000000ff0800728c */ /* 0x004fc8000bf05070 */
[----:B------:R-:W-:-:S09]  /*01c0*/  UISETP.NE.AND.EX UP0, UPT, UR9, URZ, UPT, UP0 ;  /* 0x000000ff0900728c */ /* 0x000fd2000bf05300 */
[----:B------:R-:W-:Y:S05]  /*01d0*/  BRA.U UP0, `(.L_x_2) ;  /* 0x0000000100247547 */ /* 0x000fea000b800000 */
[----:B------:R-:W2:Y:S02]  /*01e0*/  LDCU.64 UR8, c[0x0][0x8a8] ;  /* 0x00011500ff0877ac */ /* 0x000ea40008000a00 */
[----:B--2---:R-:W-:-:S04]  /*01f0*/  UISETP.NE.U32.AND UP0, UPT, UR8, URZ, UPT ;  /* 0x000000ff0800728c */ /* 0x004fc8000bf05070 */
[----:B------:R-:W-:-:S09]  /*0200*/  UISETP.NE.AND.EX UP0, UPT, UR9, URZ, UPT, UP0 ;  /* 0x000000ff0900728c */ /* 0x000fd2000bf05300 */
[----:B------:R-:W-:Y:S05]  /*0210*/  BRA.U !UP0, `(.L_x_3) ;  /* 0x00000001080c7547 */ /* 0x000fea000b800000 */
[----:B------:R-:W2:Y:S02]  /*0220*/  LDC.64 R32, c[0x0][0x8a8] ;  /* 0x00022a00ff207b82 */ /* 0x000ea40000000a00 */
[----:B--2---:R2:W5:Y:S01]  /*0230*/  LDG.E R32, desc[UR38][R32.64] ;  /* 0x0000002620207981 */ /* 0x004562000c1e1900 */
[----:B------:R-:W-:Y:S05]  /*0240*/  BRA `(.L_x_2) ;  /* 0x0000000000087947 */ /* 0x000fea0003800000 */
.L_x_3:
[----:B------:R-:W2:Y:S02]  /*0250*/  LDCU UR8, c[0x0][0x8a0] ;  /* 0x00011400ff0877ac */ /* 0x000ea40008000800 */
[----:B--2---:R-:W-:Y:S02]  /*0260*/  MOV R32, UR8 ;  /* 0x0000000800207c02 */ /* 0x004fe40008000f00 */
.L_x_2:
[----:B------:R-:W-:Y:S01]  /*0270*/  IMAD.U32 R0, RZ, RZ, UR10 ;  /* 0x0000000aff007e24 */ /* 0x000fe2000f8e00ff */
[----:B------:R-:W-:Y:S04]  /*0280*/  BSSY.RECONVERGENT B0, `(.L_x_4) ;  /* 0x000000c000007945 */ /* 0x000fe80003800200 */
[C---:B------:R-:W-:Y:S02]  /*0290*/  ISETP.NE.OR P2, PT, R0.reuse, 0x1, !P1 ;  /* 0x000000010000780c */ /* 0x040fe40004f45670 */
[----:B------:R-:W-:-:S11]  /*02a0*/  ISETP.NE.OR P0, PT, R0, 0x3, !P1 ;  /* 0x000000030000780c */ /* 0x000fd60004f05670 */
[----:B------:R-:W-:Y:S05]  /*02b0*/  @P2 BRA `(.L_x_5) ;  /* 0x0000000000202947 */ /* 0x000fea0003800000 */
[----:B------:R-:W3:Y:S02]  /*02c0*/  LDCU.64 UR8, c[0x0][0x348] ;  /* 0x00006900ff0877ac */ /* 0x000ee40008000a00 */
[----:B---3--:R-:W-:Y:S02]  /*02d0*/  UIADD3 UR12, UP1, UPT, UR8, 0x80, URZ ;  /* 0x00000080080c7890 */ /* 0x008fe4000ff3e0ff */
[----:B------:R-:W-:Y:S02]  /*02e0*/  UIADD3 UR8, UP0, UPT, UR8, 0x180, URZ ;  /* 0x0000018008087890 */ /* 0x000fe4000ff1e0ff */
[----:B------:R-:W-:Y:S02]  /*02f0*/  UIADD3.X UR13, UPT, UPT, URZ, UR9, URZ, UP1, !UPT ;  /* 0x00000009ff0d7290 */ /* 0x000fe40008ffe4ff */
[----:B------:R-:W-:-:S07]  /*0300*/  UIADD3.X UR9, UPT, UPT, URZ, UR9, URZ, UP0, !UPT ;  /* 0x00000009ff097290 */ /* 0x000fce00087fe4ff */
[----:B------:R3:W-:Y:S02]  /*0310*/  UTMACCTL.PF [UR12] ;  /* 0x000000000c0079b9 */ /* 0x0007e40008040000 */
[----:B------:R3:W-:Y:S02]  /*0320*/  UTMACCTL.PF [UR8] ;  /* 0x00000000080079b9 */ /* 0x0007e40008040000 */
[----:B---3--:R-:W-:Y:S01]  /*0330*/  NOP ;  /* 0x0000000000007918 */ /* 0x008fe20000000000 */
.L_x_5:
[----:B------:R-:W-:Y:S05]  /*0340*/  BSYNC.RECONVERGENT B0 ;  /* 0x0000000000007941 */ /* 0x000fea0003800200 */
.L_x_4:
[----:B------:R-:W-:Y:S04]  /*0350*/  BSSY.RECONVERGENT B0, `(.L_x_6) ;  /* 0x000000a000007945 */ /* 0x000fe80003800200 */
        /* <DEDUP_REMOVED lines=9> */
.L_x_7:
[----:B------:R-:W-:Y:S05]  /*03f0*/  BSYNC.RECONVERGENT B0 ;  /* 0x0000000000007941 */ /* 0x000fea0003800200 */
.L_x_6:
[----:B------:R-:W3:Y:S01]  /*0400*/  LDCU.64 UR8, c[0x0][0x888] ;  /* 0x00011100ff0877ac */ /* 0x000ee20008000a00 */
[----:B------:R-:W-:Y:S02]  /*0410*/  UISETP.EQ.U32.AND UP1, UPT, UR6, URZ, UPT ;  /* 0x000000ff0600728c */ /* 0x000fe4000bf22070 */
[----:B------:R-:W-:Y:S02]  /*0420*/  UPLOP3.LUT UP5, UPT, UPT, UPT, UPT, 0x80, 0x8 ;  /* 0x000000000008789c */ /* 0x000fe40003faf070 */
[----:B---3--:R-:W-:-:S04]  /*0430*/  UISETP.NE.U32.AND UP0, UPT, UR8, URZ, UPT ;  /* 0x000000ff0800728c */ /* 0x008fc8000bf05070 */
[----:B------:R-:W-:-:S04]  /*0440*/  UISETP.NE.AND.EX UP0, UPT, UR9, URZ, UPT, UP0 ;  /* 0x000000ff0900728c */ /* 0x000fc8000bf05300 */
[----:B------:R-:W-:-:S04]  /*0450*/  UISETP.EQ.OR.EX UP2, UPT, UR7, URZ, !UP0, UP1 ;  /* 0x000000ff0700728c */ /* 0x000fc8000c742710 */
[----:B------:R-:W-:-:S05]  /*0460*/  UP2UR UR48, UPR, URZ, 0x4 ;  /* 0x00000004ff307883 */ /* 0x000fca0008000000 */
[----:B------:R-:W-:Y:S07]  /*0470*/  BRA.U !UP2, `(.L_x_8) ;  /* 0x000000010a207547 */ /* 0x000fee000b800000 */
[----:B------:R-:W-:Y:S01]  /*0480*/  UISETP.NE.U32.AND UP2, UPT, UR6, URZ, UPT ;  /* 0x000000ff0600728c */ /* 0x000fe2000bf45070 */
[----:B-----5:R-:W-:Y:S01]  /*0490*/  FSETP.NEU.AND P0, PT, R35, RZ, PT ;  /* 0x000000ff2300720b */ /* 0x020fe20003f0d000 */
[----:B------:R-:W-:Y:S02]  /*04a0*/  USEL UR6, URZ, 0xffffffff, UP0 ;  /* 0xffffffffff067887 */ /* 0x000fe40008000000 */
[----:B------:R-:W-:-:S10]  /*04b0*/  UISETP.NE.AND.EX UP2, UPT, UR7, URZ, UPT, UP2 ;  /* 0x000000ff0700728c */ /* 0x000fd4000bf45320 */
[----:B------:R-:W-:Y:S01]  /*04c0*/  VOTEU.ANY UP1, P0 ;  /* 0x0000000000ff7886 */ /* 0x000fe20000020100 */
[----:B------:R-:W-:-:S04]  /*04d0*/  @!UP2 USEL UR6, URZ, 0xffffffff, UP1 ;  /* 0xffffffffff06a887 */ /* 0x000fc80008800000 */
[----:B------:R-:W-:-:S04]  /*04e0*/  ULOP3.LUT UR6, UR6, 0x1, URZ, 0xc0, !UPT ;  /* 0x0000000106067892 */ /* 0x000fc8000f8ec0ff */
[----:B------:R-:W-:-:S11]  /*04f0*/  UISETP.NE.U32.AND UP5, UPT, UR6, 0x1, UPT ;  /* 0x000000010600788c */ /* 0x000fd6000bfa5070 */
.L_x_8:
[----:B------:R-:W3:Y:S01]  /*0500*/  SHFL.IDX PT, R0, R72, RZ, 0x1f ;  /* 0x00001fff48007589 */ /* 0x000ee200000e0000 */
[----:B------:R-:W-:-:S04]  /*0510*/  UISETP.NE.AND UP1, UPT, UR10, 0x2, UPT ;  /* 0x000000020a00788c */ /* 0x000fc8000bf25270 */
[----:B------:R-:W-:Y:S02]  /*0520*/  UISETP.EQ.AND UP2, UPT, UR5, URZ, !UP1 ;  /* 0x000000ff0500728c */ /* 0x000fe4000cf42270 */
[----:B------:R-:W-:-:S04]  /*0530*/  USEL UR7, URZ, 0x1, UP1 ;  /* 0x00000001ff077887 */ /* 0x000fc80008800000 */
[----:B------:R-:W-:Y:S02]  /*0540*/  PLOP3.LUT P5, PT, P1, PT, UP2, 0x80, 0x8 ;  /* 0x000000000008781c */ /* 0x000fe40000faf028 */
[----:B---3--:R-:W-:-:S13]  /*0550*/  ISETP.NE.AND P0, PT, R0, RZ, PT ;  /* 0x000000ff0000720c */ /* 0x008fda0003f05270 */
[----:B------:R-:W-:Y:S05]  /*0560*/  @P0 BRA `(.L_x_9) ;  /* 0x0000000000640947 */ /* 0x000fea0003800000 */
[----:B------:R-:W-:Y:S01]  /*0570*/  UMOV UR8, 0x400 ;  /* 0x0000040000087882 */ /* 0x000fe20000000000 */
[----:B------:R-:W-:Y:S01]  /*0580*/  UMOV UR6, 0x1 ;  /* 0x0000000100067882 */ /* 0x000fe20000000000 */
[----:B------:R-:W-:Y:S02]  /*0590*/  ULEA UR8, UR37, UR8, 0x18 ;  /* 0x0000000825087291 */ /* 0x000fe4000f8ec0ff */
[----:B------:R-:W-:-:S04]  /*05a0*/  UIADD3 UR12, UPT, UPT, -UR6, 0x100000, URZ ;  /* 0x00100000060c7890 */ /* 0x000fc8000fffe1ff */
[----:B------:R-:W-:Y:S02]  /*05b0*/  USHF.L.U32 UR13, UR12, 0xb, URZ ;  /* 0x0000000b0c0d7899 */ /* 0x000fe400080006ff */
[----:B------:R-:W-:Y:S01]  /*05c0*/  USHF.L.U32 UR12, UR12, 0x1, URZ ;  /* 0x000000010c0c7899 */ /* 0x000fe200080006ff */
[----:B------:R-:W-:Y:S01]  /*05d0*/  ELECT P0, URZ, PT ;  /* 0x0000000000ff782f */ /* 0x000fe20003800000 */
[----:B------:R-:W3:Y:S10]  /*05e0*/  FENCE.VIEW.ASYNC.S ;  /* 0x00000000000073c6 */ /* 0x000ef40000000000 */
[----:B---3--:R3:W4:Y:S01]  /*05f0*/  SYNCS.EXCH.64 URZ, [UR8], UR12 ;  /* 0x0000000c08ff75b2 */ /* 0x0087220008000100 */
[----:B------:R3:W1:Y:S01]  /*0600*/  SYNCS.EXCH.64 URZ, [UR8+0x40], UR12 ;  /* 0x0000400c08ff75b2 */ /* 0x0006620008000100 */
        /* <DEDUP_REMOVED lines=13> */
[----:B------:R3:W1:Y:S02]  /*06e0*/  SYNCS.EXCH.64 URZ, [UR8+0x78], UR12 ;  /* 0x0000780c08ff75b2 */ /* 0x0006640008000100 */
[----:B---3--:R-:W-:Y:S01]  /*06f0*/  NOP ;  /* 0x0000000000007918 */ /* 0x008fe20000000000 */
.L_x_9:
[----:B------:R-:W3:Y:S01]  /*0700*/  SHFL.IDX PT, R0, R72, RZ, 0x1f ;  /* 0x00001fff48007589 */ /* 0x000ee200000e0000 */
[----:B------:R-:W-:Y:S01]  /*0710*/  NOP ;  /* 0x0000000000007918 */ /* 0x000fe20000000000 */
[----:B---3--:R-:W-:-:S13]  /*0720*/  ISETP.NE.AND P0, PT, R0, 0x1, PT ;  /* 0x000000010000780c */ /* 0x008fda0003f05270 */
[----:B------:R-:W-:Y:S05]  /*0730*/  @P0 BRA `(.L_x_10) ;  /* 0x0000000000540947 */ /* 0x000fea0003800000 */
[----:B------:R-:W-:Y:S01]  /*0740*/  UMOV UR9, 0x400 ;  /* 0x0000040000097882 */ /* 0x000fe20000000000 */
[----:B------:R-:W-:Y:S01]  /*0750*/  UMOV UR8, 0x20 ;  /* 0x0000002000087882 */ /* 0x000fe20000000000 */
[----:B------:R-:W-:Y:S01]  /*0760*/  UMOV UR6, 0x80 ;  /* 0x0000008000067882 */ /* 0x000fe20000000000 */
[----:B------:R-:W-:Y:S02]  /*0770*/  ULEA UR9, UR37, UR9, 0x18 ;  /* 0x0000000925097291 */ /* 0x000fe4000f8ec0ff */
[----:B------:R-:W-:-:S04]  /*0780*/  UIADD3 UR12, UPT, UPT, -UR8, 0x100000, URZ ;  /* 0x00100000080c7890 */ /* 0x000fc8000fffe1ff */
[----:B------:R-:W-:Y:S02]  /*0790*/  USHF.L.U32 UR13, UR12, 0xb, URZ ;  /* 0x0000000b0c0d7899 */ /* 0x000fe400080006ff */
[----:B------:R-:W-:Y:S02]  /*07a0*/  USHF.L.U32 UR12, UR12, 0x1, URZ ;  /* 0x000000010c0c7899 */ /* 0x000fe400080006ff */
[----:B------:R-:W-:-:S04]  /*07b0*/  UIADD3 UR14, UPT, UPT, -UR6, 0x100000, URZ ;  /* 0x00100000060e7890 */ /* 0x000fc8000fffe1ff */
[----:B------:R-:W-:Y:S02]  /*07c0*/  USHF.L.U32 UR15, UR14, 0xb, URZ ;  /* 0x0000000b0e0f7899 */ /* 0x000fe400080006ff */
[----:B------:R-:W-:Y:S01]  /*07d0*/  USHF.L.U32 UR14, UR14, 0x1, URZ ;  /* 0x000000010e0e7899 */ /* 0x000fe200080006ff */
[----:B------:R-:W-:Y:S01]  /*07e0*/  ELECT P0, URZ, PT ;  /* 0x0000000000ff782f */ /* 0x000fe20003800000 */
[----:B------:R-:W3:Y:S02]  /*07f0*/  FENCE.VIEW.ASYNC.S ;  /* 0x00000000000073c6 */ /* 0x000ee40000000000 */
[----:B---3--:R3:W1:Y:S08]  /*0800*/  SYNCS.EXCH.64 URZ, [UR9+0x80], UR12 ;  /* 0x0000800c09ff75b2 */ /* 0x0086700008000100 */
[----:B------:R3:W1:Y:S01]  /*0810*/  SYNCS.EXCH.64 URZ, [UR9+0xa0], UR14 ;  /* 0x0000a00e09ff75b2 */ /* 0x0006620008000100 */
[----:B------:R3:W1:Y:S01]  /*0820*/  SYNCS.EXCH.64 URZ, [UR9+0x88], UR12 ;  /* 0x0000880c09ff75b2 */ /* 0x0006620008000100 */
[----:B------:R3:W1:Y:S01]  /*0830*/  SYNCS.EXCH.64 URZ, [UR9+0xa8], UR14 ;  /* 0x0000a80e09ff75b2 */ /* 0x0006620008000100 */
[----:B------:R3:W1:Y:S01]  /*0840*/  SYNCS.EXCH.64 URZ, [UR9+0x90], UR12 ;  /* 0x0000900c09ff75b2 */ /* 0x0006620008000100 */
[----:B------:R3:W1:Y:S01]  /*0850*/  SYNCS.EXCH.64 URZ, [UR9+0xb0], UR14 ;  /* 0x0000b00e09ff75b2 */ /* 0x0006620008000100 */
[----:B------:R3:W1:Y:S01]  /*0860*/  SYNCS.EXCH.64 URZ, [UR9+0x98], UR12 ;  /* 0x0000980c09ff75b2 */ /* 0x0006620008000100 */
[----:B------:R3:W1:Y:S01]  /*0870*/  SYNCS.EXCH.64 URZ, [UR9+0xb8], UR14 ;  /* 0x0000b80e09ff75b2 */ /* 0x0006620008000100 */
[----:B------:R-:W-:Y:S01]  /*0880*/  NOP ;  /* 0x0000000000007918 */ /* 0x000fe20000000000 */
.L_x_10:
[----:B------:R-:W2:Y:S01]  /*0890*/  SHFL.IDX PT, R0, R72, RZ, 0x1f ;  /* 0x00001fff48007589 */ /* 0x000ea200000e0000 */
[----:B------:R-:W-:Y:S01]  /*08a0*/  NOP ;  /* 0x0000000000007918 */ /* 0x000fe20000000000 */
[----:B--2---:R-:W-:-:S13]  /*08b0*/  ISETP.NE.AND P0, PT, R0, 0x3, PT ;  /* 0x000000030000780c */ /* 0x004fda0003f05270 */
[----:B------:R-:W-:Y:S05]  /*08c0*/  @P0 BRA `(.L_x_11) ;  /* 0x00000000002c0947 */ /* 0x000fea0003800000 */
[----:B------:R-:W-:Y:S01]  /*08d0*/  UMOV UR8, 0x400 ;  /* 0x0000040000087882 */ /* 0x000fe20000000000 */
[----:B------:R-:W-:Y:S01]  /*08e0*/  UMOV UR6, 0x20 ;  /* 0x0000002000067882 */ /* 0x000fe20000000000 */
[----:B------:R-:W-:Y:S02]  /*08f0*/  ULEA UR8, UR37, UR8, 0x18 ;  /* 0x0000000825087291 */ /* 0x000fe4000f8ec0ff */
[----:B---3--:R-:W-:-:S04]  /*0900*/  UIADD3 UR12, UPT, UPT, -UR6, 0x100000, URZ ;  /* 0x00100000060c7890 */ /* 0x008fc8000fffe1ff */
[----:B------:R-:W-:Y:S02]  /*0910*/  USHF.L.U32 UR13, UR12, 0xb, URZ ;  /* 0x0000000b0c0d7899 */ /* 0x000fe400080006ff */
[----:B------:R-:W-:Y:S01]  /*0920*/  USHF.L.U32 UR12, UR12, 0x1, URZ ;  /* 0x000000010c0c7899 */ /* 0x000fe200080006ff */
[----:B------:R-:W-:Y:S01]  /*0930*/  ELECT P0, URZ, PT ;  /* 0x0000000000ff782f */ /* 0x000fe20003800000 */
[----:B------:R-:W2:Y:S10]  /*0940*/  FENCE.VIEW.ASYNC.S ;  /* 0x00000000000073c6 */ /* 0x000eb40000000000 */
[----:B--2---:R2:W3:Y:S01]  /*0950*/  SYNCS.EXCH.64 URZ, [UR8+0xc0], UR12 ;  /* 0x0000c00c08ff75b2 */ /* 0x0044e20008000100 */
[----:B------:R2:W1:Y:S01]  /*0960*/  SYNCS.EXCH.64 URZ, [UR8+0xc8], UR12 ;  /* 0x0000c80c08ff75b2 */ /* 0x0004620008000100 */
[----:B------:R-:W-:Y:S01]  /*0970*/  NOP ;  /* 0x0000000000007918 */ /* 0x000fe20000000000 */
.L_x_11:
[----:B------:R-:W4:Y:S01]  /*0980*/  SHFL.IDX PT, R0, R72, RZ, 0x1f ;  /* 0x00001fff48007589 */ /* 0x000f2200000e0000 */
[----:B------:R-:W-:Y:S01]  /*0990*/  NOP ;  /* 0x0000000000007918 */ /* 0x000fe20000000000 */
[----:B----4-:R-:W-:-:S13]  /*09a0*/  ISETP.NE.AND P0, PT, R0, 0x4, PT ;  /* 0x000000040000780c */ /* 0x010fda0003f05270 */
[----:B------:R-:W-:Y:S05]  /*09b0*/  @P0 BRA `(.L_x_12) ;  /* 0x0000000000480947 */ /* 0x000fea0003800000 */
[----:B---3--:R-:W-:Y:S01]  /*09c0*/  UMOV UR9, 0x1e0 ;  /* 0x000001e000097882 */ /* 0x008fe20000000000 */
[----:B--2---:R-:W-:Y:S01]  /*09d0*/  UMOV UR8, 0x400 ;  /* 0x0000040000087882 */ /* 0x004fe20000000000 */
[----:B------:R-:W-:Y:S01]  /*09e0*/  USEL UR9, UR9, 0x1a0, UP5 ;  /* 0x000001a009097887 */ /* 0x000fe2000a800000 */
        /* <DEDUP_REMOVED lines=9> */
[----:B------:R-:W2:Y:S02]  /*0a80*/  FENCE.VIEW.ASYNC.S ;  /* 0x00000000000073c6 */ /* 0x000ea40000000000 */
[----:B--2---:R4:W2:Y:S08]  /*0a90*/  SYNCS.EXCH.64 URZ, [UR8+0xd0], UR12 ;  /* 0x0000d00c08ff75b2 */ /* 0x0048b00008000100 */
[----:B------:R4:W3:Y:S01]  /*0aa0*/  SYNCS.EXCH.64 URZ, [UR8+0xe0], UR14 ;  /* 0x0000e00e08ff75b2 */ /* 0x0008e20008000100 */
[----:B------:R4:W1:Y:S01]  /*0ab0*/  SYNCS.EXCH.64 URZ, [UR8+0xd8], UR12 ;  /* 0x0000d80c08ff75b2 */ /* 0x0008620008000100 */
[----:B------:R4:W1:Y:S02]  /*0ac0*/  SYNCS.EXCH.64 URZ, [UR8+0xe8], UR14 ;  /* 0x0000e80e08ff75b2 */ /* 0x0008640008000100 */
[----:B----4-:R-:W-:Y:S01]  /*0ad0*/  NOP ;  /* 0x0000000000007918 */ /* 0x010fe20000000000 */
.L_x_12:
[----:B------:R-:W4:Y:S01]  /*0ae0*/  SHFL.IDX PT, R0, R72, RZ, 0x1f ;  /* 0x00001fff48007589 */ /* 0x000f2200000e0000 */
[----:B------:R-:W-:Y:S01]  /*0af0*/  NOP ;  /* 0x0000000000007918 */ /* 0x000fe20000000000 */
[----:B----4-:R-:W-:-:S13]  /*0b00*/  ISETP.NE.AND P0, PT, R0, 0x5, PT ;  /* 0x000000050000780c */ /* 0x010fda0003f05270 */
[----:B------:R-:W-:Y:S05]  /*0b10*/  @P0 BRA `(.L_x_13) ;  /* 0x0000000000540947 */ /* 0x000fea0003800000 */
[----:B---3--:R-:W-:Y:S01]  /*0b20*/  UMOV UR9, 0x400 ;  /* 0x0000040000097882 */ /* 0x008fe20000000000 */
[----:B--2---:R-:W-:Y:S01]  /*0b30*/  UMOV UR8, 0x1 ;  /* 0x0000000100087882 */ /* 0x004fe20000000000 */
        /* <DEDUP_REMOVED lines=13> */
[----:B------:R4:W1:Y:S01]  /*0c10*/  SYNCS.EXCH.64 URZ, [UR9+0x118], UR14 ;  /* 0x0001180e09ff75b2 */ /* 0x0008620008000100 */
[----:B------:R4:W1:Y:S01]  /*0c20*/  SYNCS.EXCH.64 URZ, [UR9+0x100], UR12 ;  /* 0x0001000c09ff75b2 */ /* 0x0008620008000100 */
[----:B------:R4:W1:Y:S01]  /*0c30*/  SYNCS.EXCH.64 URZ, [UR9+0x120], UR14 ;  /* 0x0001200e09ff75b2 */ /* 0x0008620008000100 */
[----:B------:R4:W1:Y:S01]  /*0c40*/  SYNCS.EXCH.64 URZ, [UR9+0x108], UR12 ;  /* 0x0001080c09ff75b2 */ /* 0x0008620008000100 */
[----:B------:R4:W1:Y:S02]  /*0c50*/  SYNCS.EXCH.64 URZ, [UR9+0x128], UR14 ;  /* 0x0001280e09ff75b2 */ /* 0x0008640008000100 */
[----:B----4-:R-:W-:Y:S01]  /*0c60*/  NOP ;  /* 0x0000000000007918 */ /* 0x010fe20000000000 */
.L_x_13:
[----:B------:R-:W4:Y:S01]  /*0c70*/  SHFL.IDX PT, R0, R72, RZ, 0x1f ;  /* 0x00001fff48007589 */ /* 0x000f2200000e0000 */
[----:B------:R-:W-:Y:S01]  /*0c80*/  ISETP.NE.OR P1, PT, RZ, UR10, !P1 ;  /* 0x0000000aff007c0c */ /* 0x000fe2000cf25670 */
[----:B------:R-:W-:Y:S01]  /*0c90*/  NOP ;  /* 0x0000000000007918 */ /* 0x000fe20000000000 */
[----:B----4-:R-:W-:-:S13]  /*0ca0*/  ISETP.NE.AND P0, PT, R0, 0x3, PT ;  /* 0x000000030000780c */ /* 0x010fda0003f05270 */
[----:B------:R-:W-:Y:S05]  /*0cb0*/  @P0 BRA `(.L_x_14) ;  /* 0x0000000000340947 */ /* 0x000fea0003800000 */
[----:B--2---:R-:W-:Y:S01]  /*0cc0*/  UMOV UR8, 0x400 ;  /* 0x0000040000087882 */ /* 0x004fe20000000000 */
[----:B------:R-:W-:Y:S01]  /*0cd0*/  UMOV UR6, 0x20 ;  /* 0x0000002000067882 */ /* 0x000fe20000000000 */
[----:B------:R-:W-:Y:S02]  /*0ce0*/  ULEA UR8, UR37, UR8, 0x18 ;  /* 0x0000000825087291 */ /* 0x000fe4000f8ec0ff */
[----:B---3--:R-:W-:-:S04]  /*0cf0*/  UIADD3 UR12, UPT, UPT, -UR6, 0x100000, URZ ;  /* 0x00100000060c7890 */ /* 0x008fc8000fffe1ff */
[----:B------:R-:W-:Y:S02]  /*0d00*/  USHF.L.U32 UR13, UR12, 0xb, URZ ;  /* 0x0000000b0c0d7899 */ /* 0x000fe400080006ff */
[----:B------:R-:W-:Y:S01]  /*0d10*/  USHF.L.U32 UR12, UR12, 0x1, URZ ;  /* 0x000000010c0c7899 */ /* 0x000fe200080006ff */
[----:B------:R-:W-:Y:S01]  /*0d20*/  ELECT P0, URZ, PT ;  /* 0x0000000000ff782f */ /* 0x000fe20003800000 */
[----:B------:R-:W2:Y:S10]  /*0d30*/  FENCE.VIEW.ASYNC.S ;  /* 0x00000000000073c6 */ /* 0x000eb40000000000 */
[----:B--2---:R4:W2:Y:S01]  /*0d40*/  SYNCS.EXCH.64 URZ, [UR8+0x130], UR12 ;  /* 0x0001300c08ff75b2 */ /* 0x0048a20008000100 */
[----:B------:R4:W3:Y:S01]  /*0d50*/  SYNCS.EXCH.64 URZ, [UR8+0x140], UR12 ;  /* 0x0001400c08ff75b2 */ /* 0x0008e20008000100 */
[----:B------:R4:W1:Y:S01]  /*0d60*/  SYNCS.EXCH.64 URZ, [UR8+0x138], UR12 ;  /* 0x0001380c08ff75b2 */ /* 0x0008620008000100 */
[----:B------:R4:W1:Y:S02]  /*0d70*/  SYNCS.EXCH.64 URZ, [UR8+0x148], UR12 ;  /* 0x0001480c08ff75b2 */ /* 0x0008640008000100 */
[----:B----4-:R-:W-:Y:S01]  /*0d80*/  NOP ;  /* 0x0000000000007918 */ /* 0x010fe20000000000 */
.L_x_14:
[----:B------:R-:W-:Y:S01]  /*0d90*/  VOTEU.ALL UP1, P1 ;  /* 0x0000000000ff7886 */ /* 0x000fe20000820000 */
[----:B--2---:R-:W2:Y:S01]  /*0da0*/  LDCU UR8, c[0x0][0x36c] ;  /* 0x00006d80ff0877ac */ /* 0x004ea20008000800 */
[----:B------:R-:W-:Y:S01]  /*0db0*/  NOP ;  /* 0x0000000000007918 */ /* 0x000fe20000000000 */
[----:B------:R-:W-:Y:S01]  /*0dc0*/  LOP3.LUT R10, R80, 0x1f, RZ, 0xc0, !PT ;  /* 0x0000001f500a7812 */ /* 0x000fe200078ec0ff */
[----:B---3--:R-:W-:Y:S01]  /*0dd0*/  UMOV UR12, 0x20 ;  /* 0x00000020000c7882 */ /* 0x008fe20000000000 */
[----:B------:R-:W-:Y:S01]  /*0de0*/  @!UP1 UMOV UR6, 0x400 ;  /* 0x0000040000069882 */ /* 0x000fe20000000000 */
[----:B------:R-:W-:-:S04]  /*0df0*/  @!UP1 UIADD3 UR12, UPT, UPT, -UR12, 0x100000, URZ ;  /* 0x001000000c0c9890 */ /* 0x000fc8000fffe1ff */
[----:B------:R-:W-:Y:S02]  /*0e00*/  @!UP1 USHF.L.U32 UR13, UR12, 0xb, URZ ;  /* 0x0000000b0c0d9899 */ /* 0x000fe400080006ff */
[----:B------:R-:W-:Y:S02]  /*0e10*/  @!UP1 USHF.L.U32 UR12, UR12, 0x1, URZ ;  /* 0x000000010c0c9899 */ /* 0x000fe400080006ff */
[----:B------:R-:W-:Y:S01]  /*0e20*/  @!UP1 ULEA UR6, UR37, UR6, 0x18 ;  /* 0x0000000625069291 */ /* 0x000fe2000f8ec0ff */
[----:B------:R-:W-:Y:S01]  /*0e30*/  VOTEU.ALL UP1, P1 ;  /* 0x0000000000ff7886 */ /* 0x000fe20000820000 */
[----:B------:R-:W-:Y:S01]  /*0e40*/  UISETP.NE.AND UP4, UPT, UR10, URZ, UPT ;  /* 0x000000ff0a00728c */ /* 0x000fe2000bf85270 */
[----:B------:R-:W3:Y:S09]  /*0e50*/  FENCE.VIEW.ASYNC.S ;  /* 0x00000000000073c6 */ /* 0x000ef20000000000 */
[----:B---3--:R3:W4:Y:S01]  /*0e60*/  @!UP1 SYNCS.EXCH.64 URZ, [UR6+0x150], UR12 ;  /* 0x0001500c06ff95b2 */ /* 0x0087220008000100 */
[----:B--2---:R-:W-:-:S09]  /*0e70*/  UISETP.EQ.U32.AND UP1, UPT, UR8, 0x1, UPT ;  /* 0x000000010800788c */ /* 0x004fd2000bf22070 */
[----:B------:R-:W-:Y:S05]  /*0e80*/  BRA.U !UP1, `(.L_x_15) ;  /* 0x0000000109087547 */ /* 0x000fea000b800000 */
[----:B-1--4-:R-:W-:Y:S01]  /*0e90*/  UCGABAR_ARV ;  /* 0x00000000000079c7 */ /* 0x012fe20008000000 */
[----:B------:R-:W-:Y:S05]  /*0ea0*/  BRA `(.L_x_16) ;  /* 0x0000000000047947 */ /* 0x000fea0003800000 */
.L_x_15:
[----:B-1--4-:R-:W-:Y:S01]  /*0eb0*/  NOP ;  /* 0x0000000000007918 */ /* 0x012fe20000000000 */
.L_x_16:
[----:B------:R-:W1:Y:S01]  /*0ec0*/  S2R R11, SR_CTAID.X ;  /* 0x00000000000b7919 */ /* 0x000e620000002500 */
[----:B------:R-:W-:-:S05]  /*0ed0*/  CS2R.32 R68, SR_CgaSize ;  /* 0x0000000000447805 */ /* 0x000fca0000008a00 */
[----:B------:R-:W-:-:S05]  /*0ee0*/  IMAD R68, R68, -0xa0, RZ ;  /* 0xffffff6044447824 */ /* 0x000fca00078e02ff */
[----:B------:R-:W-:-:S14]  /*0ef0*/  R2UR UR8, R68 ;  /* 0x00000000440872ca */ /* 0x000fdc00000e0000 */
[----:B------:R-:W2:Y:S01]  /*0f00*/  LDCU UR8, c[0x0][UR8+0x2b0] ;  /* 0x00005600080877ac */ /* 0x000ea20008000800 */
[----:B------:R-:W-:-:S05]  /*0f10*/  CS2R.32 R0, SR_CgaSize ;  /* 0x0000000000007805 */ /* 0x000fca0000008a00 */
[----:B------:R-:W-:-:S06]  /*0f20*/  IMAD R0, R0, -0xa0, RZ ;  /* 0xffffff6000007824 */ /* 0x000fcc00078e02ff */
[----:B------:R-:W4:Y:S01]  /*0f30*/  LDC R0, c[0x0][R0+0x2a0] ;  /* 0x0000a80000007b82 */ /* 0x000f220000000800 */
[----:B------:R-:W-:Y:S01]  /*0f40*/  PRMT R8, RZ, 0x7610, R8 ;  /* 0x00007610ff087816 */ /* 0x000fe20000000008 */
[----:B------:R-:W2:Y:S01]  /*0f50*/  S2R R20, SR_CTAID.Y ;  /* 0x0000000000147919 */ /* 0x000ea20000002600 */
[----:B------:R-:W-:-:S05]  /*0f60*/  CS2R.32 R68, SR_CgaSize ;  /* 0x0000000000447805 */ /* 0x000fca0000008a00 */
[----:B------:R-:W-:-:S05]  /*0f70*/  IMAD R68, R68, -0xa0, RZ ;  /* 0xffffff6044447824 */ /* 0x000fca00078e02ff */
[----:B---3--:R-:W-:-:S14]  /*0f80*/  R2UR UR6, R68 ;  /* 0x00000000440672ca */ /* 0x008fdc00000e0000 */
[----:B------:R-:W3:Y:S01]  /*0f90*/  LDCU UR6, c[0x0][UR6+0x2b4] ;  /* 0x00005680060677ac */ /* 0x000ee20008000800 */
[----:B------:R-:W-:Y:S01]  /*0fa0*/  UISETP.NE.AND UP2, UPT, UR10, 0x2, UPT ;  /* 0x000000020a00788c */ /* 0x000fe2000bf45270 */
[----:B------:R-:W2:Y:S01]  /*0fb0*/  LDC R9, c[0x0][0xb24] ;  /* 0x0002c900ff097b82 */ /* 0x000ea20000000800 */
[----:B------:R-:W-:-:S05]  /*0fc0*/  CS2R.32 R66, SR_CgaSize ;  /* 0x0000000000427805 */ /* 0x000fca0000008a00 */
[----:B------:R-:W-:-:S06]  /*0fd0*/  IMAD R66, R66, -0xa0, RZ ;  /* 0xffffff6042427824 */ /* 0x000fcc00078e02ff */
[----:B------:R-:W4:Y:S08]  /*0fe0*/  LDC R66, c[0x0][R66+0x2a4] ;  /* 0x0000a90042427b82 */ /* 0x000f300000000800 */
[----:B------:R-:W4:Y:S01]  /*0ff0*/  LDC R26, c[0x0][0xb24] ;  /* 0x0002c900ff1a7b82 */ /* 0x000f220000000800 */
[----:B-1----:R-:W-:Y:S01]  /*1000*/  I2FP.F32.U32 R4, R11 ;  /* 0x0000000b00047245 */ /* 0x002fe20000201000 */
[----:B------:R-:W-:-:S06]  /*1010*/  IMAD.MOV.U32 R21, RZ, RZ, R11 ;  /* 0x000000ffff157224 */ /* 0x000fcc00078e000b */
[----:B------:R-:W1:Y:S01]  /*1020*/  S2UR UR36, SR_CTAID.Z ;  /* 0x00000000002479c3 */ /* 0x000e620000002700 */
[----:B--2---:R-:W-:Y:S02]  /*1030*/  ISETP.GE.AND P0, PT, R9, 0x1, PT ;  /* 0x000000010900780c */ /* 0x004fe40003f06270 */
[----:B------:R-:W-:Y:S01]  /*1040*/  I2FP.F32.U32 R2, R20 ;  /* 0x0000001400027245 */ /* 0x000fe20000201000 */
[----:B------:R-:W-:-:S04]  /*1050*/  FMUL R4, R4, UR8 ;  /* 0x0000000804047c20 */ /* 0x000fc80008400000 */
[----:B---3--:R-:W-:Y:S01]  /*1060*/  FMUL R2, R2, UR6 ;  /* 0x0000000602027c20 */ /* 0x008fe20008400000 */
[----:B------:R-:W2:Y:S01]  /*1070*/  F2I.U32.TRUNC.NTZ R68, R4 ;  /* 0x0000000400447305 */ /* 0x000ea2000020f000 */
[----:B------:R-:W3:Y:S07]  /*1080*/  LDCU UR6, c[0x0][0xb30] ;  /* 0x00016600ff0677ac */ /* 0x000eee0008000800 */
[----:B------:R-:W1:Y:S01]  /*1090*/  F2I.U32.TRUNC.NTZ R3, R2 ;  /* 0x0000000200037305 */ /* 0x000e62000020f000 */
[----:B--2---:R-:W-:-:S04]  /*10a0*/  IMAD.MOV R68, RZ, RZ, -R68 ;  /* 0x000000ffff447224 */ /* 0x004fc800078e0a44 */
[----:B----4-:R-:W-:Y:S01]  /*10b0*/  IMAD R68, R0, R68, R11 ;  /* 0x0000004400447224 */ /* 0x010fe200078e020b */
[----:B------:R-:W-:Y:S01]  /*10c0*/  PRMT R0, RZ, 0x7610, R0 ;  /* 0x00007610ff007816 */ /* 0x000fe20000000000 */
[----:B---3--:R-:W-:Y:S01]  /*10d0*/  UISETP.NE.AND UP3, UPT, UR6, 0x1, UPT ;  /* 0x000000010600788c */ /* 0x008fe2000bf65270 */
[----:B-1----:R-:W-:-:S05]  /*10e0*/  IADD3 R3, PT, PT, -R3, RZ, RZ ;  /* 0x000000ff03037210 */ /* 0x002fca0007ffe1ff */
[----:B------:R-:W-:Y:S01]  /*10f0*/  IMAD R66, R66, R3, R20 ;  /* 0x0000000342427224 */ /* 0x000fe200078e0214 */
[----:B------:R-:W-:Y:S06]  /*1100*/  BRA.U UP4, `(.L_x_17) ;  /* 0x0000000104247547 */ /* 0x000fec000b800000 */
[----:B------:R-:W-:Y:S01]  /*1110*/  ISETP.NE.AND P1, PT, R66, RZ, PT ;  /* 0x000000ff4200720c */ /* 0x000fe20003f25270 */
[----:B------:R-:W-:Y:S01]  /*1120*/  IMAD.MOV.U32 R0, RZ, RZ, 0x3 ;  /* 0x00000003ff007424 */ /* 0x000fe200078e00ff */
[C---:B------:R-:W-:Y:S02]  /*1130*/  LOP3.LUT R3, R68.reuse, 0xfffffffe, RZ, 0xc0, !PT ;  /* 0xfffffffe44037812 */ /* 0x040fe400078ec0ff */
[----:B------:R-:W-:Y:S02]  /*1140*/  ISETP.LT.U32.OR P1, PT, R68, 0x2, !P1 ;  /* 0x000000024400780c */ /* 0x000fe40004f21470 */
[----:B------:R-:W-:Y:S02]  /*1150*/  SHF.L.U32 R0, R0, R3, RZ ;  /* 0x0000000300007219 */ /* 0x000fe400000006ff */
[----:B------:R-:W-:Y:S02]  /*1160*/  SEL R5, RZ, 0x1, !P1 ;  /* 0x00000001ff057807 */ /* 0x000fe40004800000 */
[----:B------:R-:W-:-:S05]  /*1170*/  SEL R2, RZ, 0x2, !P1 ;  /* 0x00000002ff027807 */ /* 0x000fca0004800000 */
[----:B------:R-:W-:-:S05]  /*1180*/  IMAD.IADD R2, R5, 0x1, R2 ;  /* 0x0000000105027824 */ /* 0x000fca00078e0202 */
[----:B------:R-:W-:Y:S02]  /*1190*/  PRMT R8, R2, 0x7610, R8 ;  /* 0x0000761002087816 */ /* 0x000fe40000000008 */
.L_x_17:
[----:B------:R-:W-:Y:S05]  /*11a0*/  @!P0 BRA `(.L_x_18) ;  /* 0x0000000000b88947 */ /* 0x000fea0003800000 */
[----:B------:R-:W1:Y:S01]  /*11b0*/  LDC.64 R4, c[0x0][0xb18] ;  /* 0x0002c600ff047b82 */ /* 0x000e620000000a00 */
[----:B------:R-:W-:-:S07]  /*11c0*/  ISETP.NE.AND P0, PT, R9, 0x1, PT ;  /* 0x000000010900780c */ /* 0x000fce0003f05270 */
[----:B------:R-:W2:Y:S08]  /*11d0*/  LDC R14, c[0x0][0xb0c] ;  /* 0x0002c300ff0e7b82 */ /* 0x000eb00000000800 */
[----:B------:R-:W3:Y:S08]  /*11e0*/  LDC R13, c[0x0][0x370] ;  /* 0x0000dc00ff0d7b82 */ /* 0x000ef00000000800 */
[----:B------:R-:W4:Y:S01]  /*11f0*/  LDC R16, c[0x0][0x374] ;  /* 0x0000dd00ff107b82 */ /* 0x000f220000000800 */
[----:B-1----:R-:W-:-:S07]  /*1200*/  ISETP.NE.AND P1, PT, R4, 0x1, PT ;  /* 0x000000010400780c */ /* 0x002fce0003f25270 */
[----:B------:R-:W3:Y:S01]  /*1210*/  LDC.64 R6, c[0x0][0xb10] ;  /* 0x0002c400ff067b82 */ /* 0x000ee20000000a00 */
[----:B--2---:R-:W-:-:S07]  /*1220*/  ISETP.NE.AND P2, PT, R14, 0x1, PT ;  /* 0x000000010e00780c */ /* 0x004fce0003f45270 */
[----:B------:R-:W1:Y:S08]  /*1230*/  LDC R12, c[0x0][0xb20] ;  /* 0x0002c800ff0c7b82 */ /* 0x000e700000000800 */
[----:B------:R-:W2:Y:S01]  /*1240*/  LDC.64 R2, c[0x0][0xb28] ;  /* 0x0002ca00ff027b82 */ /* 0x000ea20000000a00 */
[----:B----4-:R-:W-:-:S04]  /*1250*/  IMAD.HI.U32 R15, R16, R5, RZ ;  /* 0x00000005100f7227 */ /* 0x010fc800078e00ff */
[----:B------:R-:W-:-:S04]  /*1260*/  IMAD.HI.U32 R5, R20, R5, RZ ;  /* 0x0000000514057227 */ /* 0x000fc800078e00ff */
[----:B---3--:R-:W-:-:S04]  /*1270*/  IMAD.HI.U32 R18, R13, R6, RZ ;  /* 0x000000060d127227 */ /* 0x008fc800078e00ff */
[C---:B------:R-:W-:Y:S01]  /*1280*/  IMAD.HI.U32 R22, R11.reuse, R6, RZ ;  /* 0x000000060b167227 */ /* 0x040fe200078e00ff */
[-C--:B------:R-:W-:Y:S02]  /*1290*/  @P2 SHF.R.U32.HI R13, RZ, R7.reuse, R18 ;  /* 0x00000007ff0d2219 */ /* 0x080fe40000011612 */
[-C--:B-1----:R-:W-:Y:S02]  /*12a0*/  @P1 SHF.R.U32.HI R16, RZ, R12.reuse, R15 ;  /* 0x0000000cff101219 */ /* 0x082fe4000001160f */
[----:B------:R-:W-:Y:S02]  /*12b0*/  SHF.R.U32.HI R5, RZ, R12, R5 ;  /* 0x0000000cff057219 */ /* 0x000fe40000011605 */
[----:B------:R-:W-:Y:S02]  /*12c0*/  SHF.R.U32.HI R22, RZ, R7, R22 ;  /* 0x00000007ff167219 */ /* 0x000fe40000011616 */
[----:B------:R-:W-:Y:S01]  /*12d0*/  SEL R5, R20, R5, !P1 ;  /* 0x0000000514057207 */ /* 0x000fe20004800000 */
[----:B--2---:R-:W-:Y:S01]  /*12e0*/  IMAD.HI.U32 R18, R16, R2, RZ ;  /* 0x0000000210127227 */ /* 0x004fe200078e00ff */
[----:B------:R-:W-:-:S02]  /*12f0*/  SEL R21, R11, R22, !P2 ;  /* 0x000000160b157207 */ /* 0x000fc40005000000 */
[----:B------:R-:W-:Y:S01]  /*1300*/  IADD3 R7, PT, PT, -R5, RZ, RZ ;  /* 0x000000ff05077210 */ /* 0x000fe20007ffe1ff */
[----:B------:R-:W-:Y:S01]  /*1310*/  IMAD.HI.U32 R6, R13, R2, RZ ;  /* 0x000000020d067227 */ /* 0x000fe200078e00ff */
[----:B------:R-:W-:-:S03]  /*1320*/  @P0 SHF.R.U32.HI R16, RZ, R3, R18 ;  /* 0x00000003ff100219 */ /* 0x000fc60000011612 */
[----:B------:R-:W-:Y:S01]  /*1330*/  IMAD R7, R4, R7, R20 ;  /* 0x0000000704077224 */ /* 0x000fe200078e0214 */
[----:B------:R-:W-:Y:S01]  /*1340*/  @P0 SHF.R.U32.HI R13, RZ, R3, R6 ;  /* 0x00000003ff0d0219 */ /* 0x000fe20000011606 */
[----:B------:R-:W-:-:S04]  /*1350*/  IMAD R16, R16, R9, RZ ;  /* 0x0000000910107224 */ /* 0x000fc800078e02ff */
[----:B------:R-:W-:Y:S01]  /*1360*/  IMAD R6, R13, R9, RZ ;  /* 0x000000090d067224 */ /* 0x000fe200078e02ff */
[----:B------:R-:W-:-:S04]  /*1370*/  ISETP.GE.AND P1, PT, R5, R16, PT ;  /* 0x000000100500720c */ /* 0x000fc80003f26270 */
[----:B------:R-:W-:Y:S01]  /*1380*/  ISETP.GE.OR P1, PT, R21, R6, P1 ;  /* 0x000000061500720c */ /* 0x000fe20000f26670 */
[----:B------:R-:W-:-:S05]  /*1390*/  IMAD.HI.U32 R6, R5, R2, RZ ;  /* 0x0000000205067227 */ /* 0x000fca00078e00ff */
[----:B------:R-:W-:-:S04]  /*13a0*/  SHF.R.U32.HI R6, RZ, R3, R6 ;  /* 0x00000003ff067219 */ /* 0x000fc80000011606 */
[----:B------:R-:W-:-:S03]  /*13b0*/  SEL R6, R5, R6, !P0 ;  /* 0x0000000605067207 */ /* 0x000fc60004000000 */
[----:B------:R-:W-:Y:S01]  /*13c0*/  @!P1 IMAD.HI.U32 R12, R21, R2, RZ ;  /* 0x00000002150c9227 */ /* 0x000fe200078e00ff */
[----:B------:R-:W-:-:S04]  /*13d0*/  IADD3 R2, PT, PT, -R6, RZ, RZ ;  /* 0x000000ff06027210 */ /* 0x000fc80007ffe1ff */
[----:B------:R-:W-:Y:S01]  /*13e0*/  @!P1 SHF.R.U32.HI R12, RZ, R3, R12 ;  /* 0x00000003ff0c9219 */ /* 0x000fe2000001160c */
[----:B------:R-:W-:-:S03]  /*13f0*/  IMAD R2, R9, R2, R5 ;  /* 0x0000000209027224 */ /* 0x000fc600078e0205 */
[----:B------:R-:W-:-:S05]  /*1400*/  @!P1 SEL R3, R21, R12, !P0 ;  /* 0x0000000c15039207 */ /* 0x000fca0004000000 */
[--C-:B------:R-:W-:Y:S02]  /*1410*/  @!P1 IMAD.IADD R6, R6, 0x1, -R3.reuse ;  /* 0x0000000106069824 */ /* 0x100fe400078e0a03 */
[----:B------:R-:W-:Y:S01]  /*1420*/  @!P1 IMAD R3, R2, R13, R3 ;  /* 0x0000000d02039224 */ /* 0x000fe200078e0203 */
[----:B------:R-:W-:Y:S01]  /*1430*/  IADD3 R2, PT, PT, -R21, RZ, RZ ;  /* 0x000000ff15027210 */ /* 0x000fe20007ffe1ff */
[----:B------:R-:W-:Y:S02]  /*1440*/  @!P1 IMAD R5, R6, R9, R21 ;  /* 0x0000000906059224 */ /* 0x000fe400078e0215 */
[----:B------:R-:W-:Y:S02]  /*1450*/  @!P1 IMAD.MOV.U32 R21, RZ, RZ, R3 ;  /* 0x000000ffff159224 */ /* 0x000fe400078e0003 */
[----:B------:R-:W-:Y:S02]  /*1460*/  IMAD R2, R14, R2, R11 ;  /* 0x000000020e027224 */ /* 0x000fe400078e020b */
[----:B------:R-:W-:-:S02]  /*1470*/  IMAD R20, R5, R4, R7 ;  /* 0x0000000405147224 */ /* 0x000fc400078e0207 */
[----:B------:R-:W-:Y:S02]  /*1480*/  IMAD R21, R21, R14, R2 ;  /* 0x0000000e15157224 */ /* 0x000fe400078e0202 */
.L_x_18:
[----:B------:R-:W-:Y:S05]  /*1490*/  BRA.U UP3, `(.L_x_19) ;  /* 0x0000000103407547 */ /* 0x000fea000b800000 */
[----:B------:R-:W1:Y:S08]  /*14a0*/  LDC.64 R4, c[0x0][0xb10] ;  /* 0x0002c400ff047b82 */ /* 0x000e700000000a00 */
[----:B------:R-:W2:Y:S08]  /*14b0*/  LDC.64 R2, c[0x0][0xb18] ;  /* 0x0002c600ff027b82 */ /* 0x000eb00000000a00 */
[----:B------:R-:W3:Y:S08]  /*14c0*/  LDC R6, c[0x0][0xb20] ;  /* 0x0002c800ff067b82 */ /* 0x000ef00000000800 */
[----:B------:R-:W4:Y:S01]  /*14d0*/  LDC R12, c[0x0][0xb0c] ;  /* 0x0002c300ff0c7b82 */ /* 0x000f220000000800 */
[----:B-1----:R-:W-:-:S05]  /*14e0*/  IMAD.HI.U32 R4, R21, R4, RZ ;  /* 0x0000000415047227 */ /* 0x002fca00078e00ff */
[----:B------:R-:W-:Y:S01]  /*14f0*/  SHF.R.U32.HI R4, RZ, R5, R4 ;  /* 0x00000005ff047219 */ /* 0x000fe20000011604 */
[----:B--2---:R-:W-:Y:S01]  /*1500*/  IMAD.HI.U32 R3, R20, R3, RZ ;  /* 0x0000000314037227 */ /* 0x004fe200078e00ff */
[----:B------:R-:W-:-:S04]  /*1510*/  ISETP.NE.AND P0, PT, R2, 0x1, PT ;  /* 0x000000010200780c */ /* 0x000fc80003f05270 */
[----:B---3--:R-:W-:-:S04]  /*1520*/  SHF.R.U32.HI R3, RZ, R6, R3 ;  /* 0x00000006ff037219 */ /* 0x008fc80000011603 */
[----:B------:R-:W-:Y:S02]  /*1530*/  SEL R3, R20, R3, !P0 ;  /* 0x0000000314037207 */ /* 0x000fe40004000000 */
[----:B----4-:R-:W-:-:S04]  /*1540*/  ISETP.NE.AND P1, PT, R12, 0x1, PT ;  /* 0x000000010c00780c */ /* 0x010fc80003f25270 */
[----:B------:R-:W-:-:S05]  /*1550*/  SEL R6, R21, R4, !P1 ;  /* 0x0000000415067207 */ /* 0x000fca0004800000 */
[----:B------:R-:W-:Y:S02]  /*1560*/  IMAD.IADD R4, R3, 0x1, -R6 ;  /* 0x0000000103047824 */ /* 0x000fe400078e0a06 */
[----:B------:R-:W-:Y:S02]  /*1570*/  IMAD.IADD R3, R6, 0x1, -R3 ;  /* 0x0000000106037824 */ /* 0x000fe400078e0a03 */
[----:B------:R-:W-:Y:S02]  /*1580*/  IMAD R21, R4, R12, R21 ;  /* 0x0000000c04157224 */ /* 0x000fe400078e0215 */
[----:B------:R-:W-:Y:S02]  /*1590*/  IMAD R20, R3, R2, R20 ;  /* 0x0000000203147224 */ /* 0x000fe400078e0214 */
.L_x_19:
[----:B------:R-:W-:Y:S05]  /*15a0*/  BRA.U !UP1, `(.L_x_20) ;  /* 0x00000001090c7547 */ /* 0x000fea000b800000 */
[----:B------:R-:W-:Y:S01]  /*15b0*/  UCGABAR_WAIT ;  /* 0x0000000000007dc7 */ /* 0x000fe20008000000 */
[----:B------:R-:W-:Y:S01]  /*15c0*/  CCTL.IVALL ;  /* 0x00000000ff00798f */ /* 0x000fe20002000000 */
[----:B------:R-:W-:Y:S05]  /*15d0*/  BRA `(.L_x_21) ;  /* 0x0000000000047947 */ /* 0x000fea0003800000 */
.L_x_20:
[----:B------:R-:W-:Y:S06]  /*15e0*/  BAR.SYNC.DEFER_BLOCKING 0x0 ;  /* 0x0000000000007b1d */ /* 0x000fec0000010000 */
.L_x_21:
[----:B------:R-:W-:Y:S05]  /*15f0*/  BRA.U UP2, `(.L_x_22) ;  /* 0x0000001502487547 */ /* 0x000fea000b800000 */
[----:B------:R-:W1:Y:S01]  /*1600*/  LDCU UR4, c[0x0][0x38c] ;  /* 0x00007180ff0477ac */ /* 0x000e620008000800 */
[----:B------:R-:W2:Y:S01]  /*1610*/  LDC R9, c[0x0][0x370] ;  /* 0x0000dc00ff097b82 */ /* 0x000ea20000000800 */
[C---:B------:R-:W-:Y:S01]  /*1620*/  IMAD.SHL.U32 R17, R11.reuse, 0x80, RZ ;  /* 0x000000800b117824 */ /* 0x040fe200078e00ff */
[----:B------:R-:W-:Y:S01]  /*1630*/  PLOP3.LUT P1, PT, PT, PT, UP5, 0x80, 0x8 ;  /* 0x000000000008781c */ /* 0x000fe20003f2f058 */
[----:B------:R-:W-:Y:S01]  /*1640*/  HFMA2 R15, -RZ, RZ, 0, 5.9604644775390625e-08 ;  /* 0x00000001ff0f7431 */ /* 0x000fe200000001ff */
[----:B------:R-:W-:Y:S01]  /*1650*/  UISETP.NE.AND UP1, UPT, UR10, URZ, UPT ;  /* 0x000000ff0a00728c */ /* 0x000fe2000bf25270 */
[----:B------:R-:W-:Y:S01]  /*1660*/  HFMA2 R12, -RZ, RZ, 0, 0 ;  /* 0x00000000ff0c7431 */ /* 0x000fe200000001ff */
[----:B------:R-:W-:Y:S01]  /*1670*/  ISETP.NE.AND P4, PT, R10, RZ, P5 ;  /* 0x000000ff0a00720c */ /* 0x000fe20002f85270 */
[----:B------:R-:W-:Y:S01]  /*1680*/  IMAD.SHL.U32 R16, R11, 0x40, RZ ;  /* 0x000000400b107824 */ /* 0x000fe200078e00ff */
[----:B------:R-:W3:Y:S01]  /*1690*/  LDC R0, c[0x0][0x374] ;  /* 0x0000dd00ff007b82 */ /* 0x000ee20000000800 */
[----:B------:R-:W-:Y:S01]  /*16a0*/  PLOP3.LUT P1, PT, P1, PT, PT, 0x8, 0x80 ;  /* 0x000000000080781c */ /* 0x000fe20000f2e170 */
[----:B------:R-:W-:Y:S01]  /*16b0*/  IMAD.MOV.U32 R14, RZ, RZ, RZ ;  /* 0x000000ffff0e7224 */ /* 0x000fe200078e00ff */
[----:B------:R-:W-:Y:S01]  /*16c0*/  MOV R8, 0x1 ;  /* 0x0000000100087802 */ /* 0x000fe20000000f00 */
[----:B------:R-:W-:Y:S01]  /*16d0*/  IMAD.MOV.U32 R10, RZ, RZ, RZ ;  /* 0x000000ffff0a7224 */ /* 0x000fe200078e00ff */
[----:B------:R-:W-:Y:S01]  /*16e0*/  LOP3.LUT R17, R17, 0x80, RZ, 0xc0, !PT ;  /* 0x0000008011117812 */ /* 0x000fe200078ec0ff */
[----:B------:R-:W4:Y:S01]  /*16f0*/  LDCU.64 UR14, c[0x0][0x348] ;  /* 0x00006900ff0e77ac */ /* 0x000f220008000a00 */
[----:B-1----:R-:W-:-:S02]  /*1700*/  UIADD3 UR5, UPT, UPT, UR4, 0x1f, URZ ;  /* 0x0000001f04057890 */ /* 0x002fc4000fffe0ff */
[----:B------:R-:W-:Y:S02]  /*1710*/  USEL UR22, UR7, 0x2, UP1 ;  /* 0x0000000207167887 */ /* 0x000fe40008800000 */
[----:B------:R-:W-:Y:S01]  /*1720*/  USHF.R.S32.HI UR6, URZ, 0x1f, UR5 ;  /* 0x0000001fff067899 */ /* 0x000fe20008011405 */
[----:B------:R-:W-:-:S03]  /*1730*/  UMOV UR23, URZ ;  /* 0x000000ff00177c82 */ /* 0x000fc60008000000 */
[----:B------:R-:W-:Y:S02]  /*1740*/  ULEA.HI UR6, UR6, UR5, URZ, 0x5 ;  /* 0x0000000506067291 */ /* 0x000fe4000f8f28ff */
[----:B------:R-:W-:Y:S02]  /*1750*/  UIADD3 UR5, UPT, UPT, UR4, -0x1, URZ ;  /* 0xffffffff04057890 */ /* 0x000fe4000fffe0ff */
[----:B------:R-:W-:Y:S02]  /*1760*/  USHF.R.S32.HI UR6, URZ, 0x5, UR6 ;  /* 0x00000005ff067899 */ /* 0x000fe40008011406 */
[----:B------:R-:W-:Y:S02]  /*1770*/  UISETP.GE.U32.AND UP2, UPT, UR5, -0x3f, UPT ;  /* 0xffffffc10500788c */ /* 0x000fe4000bf46070 */
[----:B------:R-:W-:Y:S02]  /*1780*/  UISETP.LT.U32.AND UP0, UPT, UR6, 0x8, UPT ;  /* 0x000000080600788c */ /* 0x000fe4000bf01070 */
[----:B------:R-:W-:-:S02]  /*1790*/  UIADD3 UR4, UPT, UPT, UR4, 0x3e, URZ ;  /* 0x0000003e04047890 */ /* 0x000fc4000fffe0ff */
[----:B------:R-:W-:-:S04]  /*17a0*/  USEL UR5, UR6, 0x8, UP0 ;  /* 0x0000000806057887 */ /* 0x000fc80008000000 */
[----:B------:R-:W-:Y:S02]  /*17b0*/  UIADD3 UR21, UPT, UPT, UR5, -0x1, URZ ;  /* 0xffffffff05157890 */ /* 0x000fe4000fffe0ff */
[----:B------:R-:W-:Y:S02]  /*17c0*/  @UP2 UIADD3 UR21, UPT, UPT, UR5, URZ, URZ ;  /* 0x000000ff05152290 */ /* 0x000fe4000fffe0ff */
[----:B------:R-:W-:Y:S02]  /*17d0*/  UIADD3 UR24, UPT, UPT, UR6, -UR5, URZ ;  /* 0x8000000506187290 */ /* 0x000fe4000fffe0ff */
[----:B------:R-:W-:Y:S02]  /*17e0*/  UIADD3 UR13, UPT, UPT, UR21, 0x1, URZ ;  /* 0x00000001150d7890 */ /* 0x000fe4000fffe0ff */
[----:B--2-4-:R-:W-:-:S12]  /*17f0*/  UIADD3 UR21, UPT, UPT, -UR21, URZ, URZ ;  /* 0x000000ff15157290 */ /* 0x014fd8000fffe1ff */
.L_x_42:
[----:B------:R-:W-:Y:S01]  /*1800*/  UISETP.NE.AND UP0, UPT, UR37, URZ, UPT ;  /* 0x000000ff2500728c */ /* 0x000fe2000bf05270 */
[----:B------:R-:W1:Y:S08]  /*1810*/  S2UR UR37, SR_CgaCtaId ;  /* 0x00000000002579c3 */ /* 0x000e700000008800 */
[----:B------:R-:W-:Y:S05]  /*1820*/  BRA.U UP0, `(.L_x_23) ;  /* 0x0000000100347547 */ /* 0x000fea000b800000 */
[----:B------:R-:W2:Y:S01]  /*1830*/  S2R R2, SR_CgaCtaId ;  /* 0x0000000000027919 */ /* 0x000ea20000008800 */
[----:B------:R-:W-:-:S04]  /*1840*/  MOV R3, 0x400 ;  /* 0x0000040000037802 */ /* 0x000fc80000000f00 */
[----:B--2---:R-:W-:Y:S02]  /*1850*/  LEA R3, R2, R3, 0x18 ;  /* 0x0000000302037211 */ /* 0x004fe400078ec0ff */
[----:B------:R-:W-:-:S03]  /*1860*/  SHF.L.U32 R2, R8, 0x1f, RZ ;  /* 0x0000001f08027819 */ /* 0x000fc600000006ff */
[----:B------:R-:W-:-:S04]  /*1870*/  IMAD R3, R10, 0x8, R3 ;  /* 0x000000080a037824 */ /* 0x000fc800078e0203 */
[----:B------:R-:W2:Y:S02]  /*1880*/  SYNCS.PHASECHK.TRANS64.TRYWAIT P0, [R3+URZ+0x140], R2 ;  /* 0x00014002030075a7 */ /* 0x000ea400080011ff */
[----:B--2---:R-:W-:Y:S05]  /*1890*/  @!P0 BRA `(.L_x_24) ;  /* 0x000000a400448947 */ /* 0x004fea0003800000 */
.L_x_189:
[----:B------:R-:W-:Y:S01]  /*18a0*/  VIADD R10, R10, 0x1 ;  /* 0x000000010a0a7836 */ /* 0x000fe20000000000 */
[----:B------:R2:W-:Y:S04]  /*18b0*/  SYNCS.ARRIVE.TRANS64.A1T0 RZ, [R3+URZ+0x130], RZ ;  /* 0x000130ff03ff79a7 */ /* 0x0005e800081000ff */
[----:B------:R-:W-:-:S04]  /*18c0*/  ISETP.NE.AND P0, PT, R10, 0x2, PT ;  /* 0x000000020a00780c */ /* 0x000fc80003f05270 */
[----:B------:R-:W-:Y:S02]  /*18d0*/  SEL R10, R10, RZ, P0 ;  /* 0x000000ff0a0a7207 */ /* 0x000fe40000000000 */
[----:B--2---:R-:W-:-:S04]  /*18e0*/  SEL R3, RZ, 0x1, P0 ;  /* 0x00000001ff037807 */ /* 0x004fc80000000000 */
[----:B------:R-:W-:-:S07]  /*18f0*/  LOP3.LUT R8, R8, R3, RZ, 0x3c, !PT ;  /* 0x0000000308087212 */ /* 0x000fce00078e3cff */
.L_x_23:
[----:B------:R-:W-:Y:S01]  /*1900*/  UMOV UR7, 0x400 ;  /* 0x0000040000077882 */ /* 0x000fe20000000000 */
[----:B------:R-:W-:Y:S01]  /*1910*/  LEA.HI R3, R21, R21, RZ, 0x1 ;  /* 0x0000001515037211 */ /* 0x000fe200078f08ff */
[----:B-1----:R-:W-:Y:S01]  /*1920*/  ULEA UR7, UR37, UR7, 0x18 ;  /* 0x0000000725077291 */ /* 0x002fe2000f8ec0ff */
[----:B------:R-:W-:Y:S01]  /*1930*/  SHF.L.U32 R2, R15, 0x1f, RZ ;  /* 0x0000001f0f027819 */ /* 0x000fe200000006ff */
[----:B------:R-:W-:Y:S01]  /*1940*/  UISETP.GE.U32.AND UP0, UPT, UR4, 0x3f, UPT ;  /* 0x0000003f0400788c */ /* 0x000fe2000bf06070 */
[----:B------:R-:W-:Y:S01]  /*1950*/  R2UR UR35, R16 ;  /* 0x00000000102372ca */ /* 0x000fe200000e0000 */
[----:B------:R-:W-:Y:S01]  /*1960*/  ULEA UR8, UR23, UR7, 0x3 ;  /* 0x0000000717087291 */ /* 0x000fe2000f8e18ff */
[----:B------:R-:W-:Y:S01]  /*1970*/  IMAD.SHL.U32 R3, R3, 0x40, RZ ;  /* 0x0000004003037824 */ /* 0x000fe200078e00ff */
[----:B------:R-:W-:Y:S01]  /*1980*/  R2UR UR11, R17 ;  /* 0x00000000110b72ca */ /* 0x000fe200000e0000 */
[----:B------:R-:W-:-:S03]  /*1990*/  UMOV UR25, URZ ;  /* 0x000000ff00197c82 */ /* 0x000fc60008000000 */
[----:B------:R-:W-:-:S03]  /*19a0*/  LOP3.LUT R3, R3, 0xffffff80, RZ, 0xc0, !PT ;  /* 0xffffff8003037812 */ /* 0x000fc600078ec0ff */
[----:B------:R1:W2:Y:S01]  /*19b0*/  SYNCS.PHASECHK.TRANS64.TRYWAIT P0, [UR8+0x40], R2 ;  /* 0x00004002ff0075a7 */ /* 0x0002a20008001108 */
[----:B------:R-:W-:Y:S02]  /*19c0*/  R2UR UR9, R3 ;  /* 0x00000000030972ca */ /* 0x000fe400000e0000 */
[----:B------:R-:W-:-:S11]  /*19d0*/  R2UR UR8, R20 ;  /* 0x00000000140872ca */ /* 0x000fd600000e0000 */
[----:B------:R-:W-:Y:S02]  /*19e0*/  ULOP3.LUT UR35, UR9, 0x40, UR35, 0xf8, !UPT ;  /* 0x0000004009237892 */ /* 0x000fe4000f8ef823 */
[----:B------:R-:W-:Y:S01]  /*19f0*/  ULEA UR11, UR8, UR11, 0x8 ;  /* 0x0000000b080b7291 */ /* 0x000fe2000f8e40ff */
[----:B------:R-:W-:Y:S11]  /*1a00*/  BRA.U !UP0, `(.L_x_25) ;  /* 0x0000000108c07547 */ /* 0x000ff6000b800000 */
[----:B------:R-:W-:Y:S01]  /*1a10*/  UMOV UR16, UR21 ;  /* 0x0000001500107c82 */ /* 0x000fe20008000000 */
[----:B------:R-:W-:Y:S01]  /*1a20*/  UMOV UR17, UR23 ;  /* 0x0000001700117c82 */ /* 0x000fe20008000000 */
[----:B------:R-:W-:-:S05]  /*1a30*/  UMOV UR34, URZ ;  /* 0x000000ff00227c82 */ /* 0x000fca0008000000 */
.L_x_31:
[----:B------:R-:W-:Y:S01]  /*1a40*/  ULEA UR33, UR17, UR7, 0x3 ;  /* 0x0000000711217291 */ /* 0x000fe2000f8e18ff */
[----:B------:R-:W-:Y:S01]  /*1a50*/  @P5 MOV R3, 0xc000 ;  /* 0x0000c00000035802 */ /* 0x000fe20000000f00 */
[----:B-12-4-:R-:W-:Y:S10]  /*1a60*/  @P0 BRA `(.L_x_26) ;  /* 0x00000000000c0947 */ /* 0x016ff40003800000 */
[----:B------:R-:W-:-:S04]  /*1a70*/  SHF.L.U32 R5, R15, 0x1f, RZ ;  /* 0x0000001f0f057819 */ /* 0x000fc800000006ff */
[----:B------:R-:W2:Y:S02]  /*1a80*/  SYNCS.PHASECHK.TRANS64.TRYWAIT P0, [UR33+0x40], R5 ;  /* 0x00004005ff0075a7 */ /* 0x000ea40008001121 */
[----:B--2---:R-:W-:Y:S05]  /*1a90*/  @!P0 BRA `(.L_x_27) ;  /* 0x000000a000d88947 */ /* 0x004fea0003800000 */
.L_x_26:
[----:B------:R2:W-:Y:S01]  /*1aa0*/  @P5 SYNCS.ARRIVE.TRANS64 RZ, [UR33], R3 ;  /* 0x00000003ffff59a7 */ /* 0x0005e20008000021 */
[----:B------:R-:W-:Y:S02]  /*1ab0*/  ULOP3.LUT UR8, UR22, 0x2, URZ, 0xfc, !UPT ;  /* 0x0000000216087892 */ /* 0x000fe4000f8efcff */
[----:B------:R-:W-:Y:S02]  /*1ac0*/  UIADD3 UR16, UPT, UPT, UR16, 0x1, URZ ;  /* 0x0000000110107890 */ /* 0x000fe4000fffe0ff */
[----:B------:R-:W-:Y:S02]  /*1ad0*/  UISETP.NE.AND UP0, UPT, UR8, 0x2, UPT ;  /* 0x000000020800788c */ /* 0x000fe4000bf05270 */
[----:B------:R-:W-:-:S07]  /*1ae0*/  UISETP.NE.AND UP2, UPT, UR16, 0x1, UPT ;  /* 0x000000011000788c */ /* 0x000fce000bf45270 */
[----:B------:R-:W-:Y:S05]  /*1af0*/  BRA.U UP0, `(.L_x_28) ;  /* 0x0000000100047547 */ /* 0x000fea000b800000 */
[----:B------:R-:W-:Y:S05]  /*1b00*/  BPT.TRAP 0x1 ;  /* 0x000000040000795c */ /* 0x000fea0000300000 */
.L_x_28:
[----:B------:R-:W-:Y:S04]  /*1b10*/  BSSY.RECONVERGENT B0, `(.L_x_29) ;  /* 0x0000003000007945 */ /* 0x000fe80003800200 */
[----:B------:R-:W-:Y:S05]  /*1b20*/  @!P4 BRA `(.L_x_30) ;  /* 0x000000000004c947 */ /* 0x000fea0003800000 */
[----:B------:R-:W-:Y:S05]  /*1b30*/  BPT.TRAP 0x1 ;  /* 0x000000040000795c */ /* 0x000fea0000300000 */
.L_x_30:
[----:B------:R-:W-:Y:S05]  /*1b40*/  BSYNC.RECONVERGENT B0 ;  /* 0x0000000000007941 */ /* 0x000fea0003800200 */
.L_x_29:
[----:B------:R-:W-:Y:S02]  /*1b50*/  UIADD3 UR23, UPT, UPT, UR17, 0x1, URZ ;  /* 0x0000000111177890 */ /* 0x000fe4000fffe0ff */
[----:B------:R-:W-:Y:S02]  /*1b60*/  ULEA UR32, UR17, UR7, 0xd ;  /* 0x0000000711207291 */ /* 0x000fe4000f8e68ff */
[----:B------:R-:W-:Y:S02]  /*1b70*/  UISETP.NE.AND UP0, UPT, UR23, 0x8, UPT ;  /* 0x000000081700788c */ /* 0x000fe4000bf05270 */
[----:B------:R-:W-:Y:S02]  /*1b80*/  UIADD3 UR28, UP1, UPT, UR14, 0x80, URZ ;  /* 0x000000800e1c7890 */ /* 0x000fe4000ff3e0ff */
[----:B------:R-:W-:Y:S02]  /*1b90*/  USEL UR9, URZ, 0x1, UP0 ;  /* 0x00000001ff097887 */ /* 0x000fe40008000000 */
[----:B------:R-:W-:-:S02]  /*1ba0*/  USEL UR23, UR23, URZ, UP0 ;  /* 0x000000ff17177287 */ /* 0x000fc40008000000 */
[----:B------:R-:W-:Y:S02]  /*1bb0*/  UIADD3 UR26, UP0, UPT, UR14, 0x180, URZ ;  /* 0x000001800e1a7890 */ /* 0x000fe4000ff1e0ff */
[----:B------:R-:W-:Y:S01]  /*1bc0*/  ULEA UR8, UR23, UR7, 0x3 ;  /* 0x0000000717087291 */ /* 0x000fe2000f8e18ff */
[----:B------:R-:W-:Y:S01]  /*1bd0*/  LOP3.LUT R15, R15, UR9, RZ, 0x3c, !PT ;  /* 0x000000090f0f7c12 */ /* 0x000fe2000f8e3cff */
[----:B------:R-:W-:Y:S02]  /*1be0*/  ULOP3.LUT UR33, UR33, 0xfefffff8, URZ, 0xc0, !UPT ;  /* 0xfefffff821217892 */ /* 0x000fe4000f8ec0ff */
[----:B------:R-:W-:Y:S01]  /*1bf0*/  UIADD3.X UR29, UPT, UPT, URZ, UR15, URZ, UP1, !UPT ;  /* 0x0000000fff1d7290 */ /* 0x000fe20008ffe4ff */
[----:B-1----:R-:W-:Y:S01]  /*1c00*/  SHF.L.U32 R2, R15, 0x1f, RZ ;  /* 0x0000001f0f027819 */ /* 0x002fe200000006ff */
[----:B------:R-:W-:Y:S02]  /*1c10*/  UIADD3 UR32, UPT, UPT, UR32, 0x8400, URZ ;  /* 0x0000840020207890 */ /* 0x000fe4000fffe0ff */
[----:B------:R-:W-:Y:S01]  /*1c20*/  UIADD3.X UR27, UPT, UPT, URZ, UR15, URZ, UP0, !UPT ;  /* 0x0000000fff1b7290 */ /* 0x000fe200087fe4ff */
[----:B------:R4:W1:Y:S01]  /*1c30*/  SYNCS.PHASECHK.TRANS64.TRYWAIT P0, [UR8+0x40], R2 ;  /* 0x00004002ff0075a7 */ /* 0x0008620008001108 */
[----:B------:R-:W-:Y:S01]  /*1c40*/  ULEA UR8, UR17, UR7, 0xe ;  /* 0x0000000711087291 */ /* 0x000fe2000f8e70ff */
[----:B------:R-:W-:Y:S01]  /*1c50*/  UMOV UR18, 0x0 ;  /* 0x0000000000127882 */ /* 0x000fe20000000000 */
[----:B------:R-:W-:-:S02]  /*1c60*/  UMOV UR19, 0x10000000 ;  /* 0x1000000000137882 */ /* 0x000fc40000000000 */
[----:B------:R-:W-:Y:S01]  /*1c70*/  UIADD3 UR8, UPT, UPT, UR8, 0x18400, URZ ;  /* 0x0001840008087890 */ /* 0x000fe2000fffe0ff */
[----:B------:R2:W-:Y:S01]  /*1c80*/  UTMALDG.3D.2CTA [UR32], [UR28], desc[UR18] ;  /* 0x000012201c0075b4 */ /* 0x0005e20008211000 */
[----:B------:R-:W-:Y:S01]  /*1c90*/  UMOV UR10, UR34 ;  /* 0x00000022000a7c82 */ /* 0x000fe20008000000 */
[----:B------:R-:W-:Y:S01]  /*1ca0*/  UMOV UR12, UR36 ;  /* 0x00000024000c7c82 */ /* 0x000fe20008000000 */
[----:B------:R-:W-:Y:S01]  /*1cb0*/  UMOV UR9, UR33 ;  /* 0x0000002100097c82 */ /* 0x000fe20008000000 */
[----:B------:R-:W-:Y:S01]  /*1cc0*/  UMOV UR25, UR13 ;  /* 0x0000000d00197c82 */ /* 0x000fe20008000000 */
[----:B------:R-:W-:-:S03]  /*1cd0*/  UMOV UR17, UR23 ;  /* 0x0000001700117c82 */ /* 0x000fc60008000000 */
[----:B------:R4:W-:Y:S01]  /*1ce0*/  UTMALDG.3D.2CTA [UR8], [UR26], desc[UR18] ;  /* 0x000012081a0075b4 */ /* 0x0009e20008211000 */
[----:B--2---:R-:W-:Y:S01]  /*1cf0*/  UIADD3 UR34, UPT, UPT, UR34, 0x20, URZ ;  /* 0x0000002022227890 */ /* 0x004fe2000fffe0ff */
[----:B------:R-:W-:Y:S11]  /*1d00*/  BRA.U UP2, `(.L_x_31) ;  /* 0xfffffffd024c7547 */ /* 0x000ff6000b83ffff */
.L_x_25:
[----:B----4-:R-:W-:Y:S01]  /*1d10*/  ULEA UR8, UR23, UR7, 0x3 ;  /* 0x0000000717087291 */ /* 0x010fe2000f8e18ff */
[----:B-1----:R-:W-:Y:S01]  /*1d20*/  SHF.L.U32 R2, R15, 0x1f, RZ ;  /* 0x0000001f0f027819 */ /* 0x002fe200000006ff */
[----:B------:R-:W-:Y:S01]  /*1d30*/  @!P1 SYNCS.ARRIVE.TRANS64.A1T0 RZ, [UR7+0xc8], RZ ;  /* 0x0000c8ffffff99a7 */ /* 0x000fe20008100007 */
[----:B------:R-:W-:-:S06]  /*1d40*/  UISETP.GT.AND UP0, UPT, UR6, UR5, UPT ;  /* 0x000000050600728c */ /* 0x000fcc000bf04270 */
[----:B--2---:R1:W2:Y:S03]  /*1d50*/  SYNCS.PHASECHK.TRANS64.TRYWAIT P0, [UR8+0x40], R2 ;  /* 0x00004002ff0075a7 */ /* 0x0042a60008001108 */
[----:B------:R-:W-:Y:S05]  /*1d60*/  BRA.U !UP0, `(.L_x_32) ;  /* 0x0000000108c07547 */ /* 0x000fea000b800000 */
[----:B------:R-:W-:Y:S01]  /*1d70*/  UIADD3 UR26, UPT, UPT, UR24, UR25, URZ ;  /* 0x00000019181a7290 */ /* 0x000fe2000fffe0ff */
[----:B------:R-:W-:-:S11]  /*1d80*/  UMOV UR27, UR23 ;  /* 0x00000017001b7c82 */ /* 0x000fd60008000000 */
.L_x_38:
[----:B------:R-:W-:Y:S01]  /*1d90*/  ULEA UR17, UR27, UR7, 0x3 ;  /* 0x000000071b117291 */ /* 0x000fe2000f8e18ff */
[----:B--2---:R-:W-:Y:S01]  /*1da0*/  @P5 MOV R3, 0xc000 ;  /* 0x0000c00000035802 */ /* 0x004fe20000000f00 */
[----:B-12---:R-:W-:Y:S10]  /*1db0*/  @P0 BRA `(.L_x_33) ;  /* 0x00000000000c0947 */ /* 0x006ff40003800000 */
[----:B------:R-:W-:-:S04]  /*1dc0*/  SHF.L.U32 R5, R15, 0x1f, RZ ;  /* 0x0000001f0f057819 */ /* 0x000fc800000006ff */
[----:B------:R-:W2:Y:S02]  /*1dd0*/  SYNCS.PHASECHK.TRANS64.TRYWAIT P0, [UR17+0x40], R5 ;  /* 0x00004005ff0075a7 */ /* 0x000ea40008001111 */
[----:B--2---:R-:W-:Y:S05]  /*1de0*/  @!P0 BRA `(.L_x_34) ;  /* 0x000000a0001c8947 */ /* 0x004fea0003800000 */
.L_x_33:
[----:B------:R2:W-:Y:S01]  /*1df0*/  @P5 SYNCS.ARRIVE.TRANS64 RZ, [UR17], R3 ;  /* 0x00000003ffff59a7 */ /* 0x0005e20008000011 */
[----:B------:R-:W-:-:S04]  /*1e00*/  ULOP3.LUT UR8, UR22, 0x2, URZ, 0xfc, !UPT ;  /* 0x0000000216087892 */ /* 0x000fc8000f8efcff */
[----:B------:R-:W-:-:S09]  /*1e10*/  UISETP.NE.AND UP0, UPT, UR8, 0x2, UPT ;  /* 0x000000020800788c */ /* 0x000fd2000bf05270 */
[----:B------:R-:W-:Y:S05]  /*1e20*/  BRA.U UP0, `(.L_x_35) ;  /* 0x0000000100047547 */ /* 0x000fea000b800000 */
[----:B------:R-:W-:Y:S05]  /*1e30*/  BPT.TRAP 0x1 ;  /* 0x000000040000795c */ /* 0x000fea0000300000 */
.L_x_35:
[----:B------:R-:W-:Y:S04]  /*1e40*/  BSSY.RECONVERGENT B0, `(.L_x_36) ;  /* 0x0000003000007945 */ /* 0x000fe80003800200 */
[----:B------:R-:W-:Y:S05]  /*1e50*/  @!P4 BRA `(.L_x_37) ;  /* 0x000000000004c947 */ /* 0x000fea0003800000 */
[----:B------:R-:W-:Y:S05]  /*1e60*/  BPT.TRAP 0x1 ;  /* 0x000000040000795c */ /* 0x000fea0000300000 */
.L_x_37:
[----:B------:R-:W-:Y:S05]  /*1e70*/  BSYNC.RECONVERGENT B0 ;  /* 0x0000000000007941 */ /* 0x000fea0003800200 */
.L_x_36:
        /* <DEDUP_REMOVED lines=9> */
[----:B------:R-:W-:Y:S02]  /*1f10*/  USHF.L.U32 UR18, UR25, 0x5, URZ ;  /* 0x0000000519127899 */ /* 0x000fe400080006ff */
[----:B------:R-:W-:Y:S01]  /*1f20*/  ULOP3.LUT UR17, UR17, 0xfefffff8, URZ, 0xc0, !UPT ;  /* 0xfefffff811117892 */ /* 0x000fe2000f8ec0ff */
[----:B-1----:R-:W-:Y:S01]  /*1f30*/  SHF.L.U32 R2, R15, 0x1f, RZ ;  /* 0x0000001f0f027819 */ /* 0x002fe200000006ff */
[----:B------:R-:W-:Y:S02]  /*1f40*/  UIADD3 UR16, UPT, UPT, UR16, 0x8400, URZ ;  /* 0x0000840010107890 */ /* 0x000fe4000fffe0ff */
[----:B------:R-:W-:Y:S01]  /*1f50*/  UIADD3.X UR33, UPT, UPT, URZ, UR15, URZ, UP1, !UPT ;  /* 0x0000000fff217290 */ /* 0x000fe20008ffe4ff */
[----:B------:R4:W1:Y:S01]  /*1f60*/  SYNCS.PHASECHK.TRANS64.TRYWAIT P0, [UR8+0x40], R2 ;  /* 0x00004002ff0075a7 */ /* 0x0008620008001108 */
[----:B------:R-:W-:-:S02]  /*1f70*/  ULEA UR8, UR27, UR7, 0xe ;  /* 0x000000071b087291 */ /* 0x000fc4000f8e70ff */
[----:B------:R-:W-:Y:S02]  /*1f80*/  UIADD3.X UR31, UPT, UPT, URZ, UR15, URZ, UP0, !UPT ;  /* 0x0000000fff1f7290 */ /* 0x000fe400087fe4ff */
[----:B------:R-:W-:Y:S01]  /*1f90*/  UIADD3 UR8, UPT, UPT, UR8, 0x18400, URZ ;  /* 0x0001840008087890 */ /* 0x000fe2000fffe0ff */
[----:B------:R-:W-:Y:S01]  /*1fa0*/  UMOV UR28, 0x0 ;  /* 0x00000000001c7882 */ /* 0x000fe20000000000 */
[----:B------:R-:W-:Y:S01]  /*1fb0*/  UMOV UR29, 0x10000000 ;  /* 0x10000000001d7882 */ /* 0x000fe20000000000 */
[----:B------:R-:W-:Y:S01]  /*1fc0*/  UMOV UR19, UR35 ;  /* 0x0000002300137c82 */ /* 0x000fe20008000000 */
[----:B------:R-:W-:Y:S01]  /*1fd0*/  UMOV UR20, UR36 ;  /* 0x0000002400147c82 */ /* 0x000fe20008000000 */
[----:B------:R-:W-:Y:S01]  /*1fe0*/  UMOV UR12, UR36 ;  /* 0x00000024000c7c82 */ /* 0x000fe20008000000 */
[----:B------:R-:W-:Y:S01]  /*1ff0*/  UMOV UR9, UR17 ;  /* 0x0000001100097c82 */ /* 0x000fe20008000000 */
[----:B------:R-:W-:Y:S01]  /*2000*/  UMOV UR10, UR18 ;  /* 0x00000012000a7c82 */ /* 0x000fe20008000000 */
[----:B------:R4:W-:Y:S01]  /*2010*/  UTMALDG.3D.2CTA [UR16], [UR32], desc[UR28] ;  /* 0x00001c10200075b4 */ /* 0x0009e20008211000 */
[----:B------:R-:W-:Y:S01]  /*2020*/  UIADD3 UR25, UPT, UPT, UR25, 0x1, URZ ;  /* 0x0000000119197890 */ /* 0x000fe2000fffe0ff */
[----:B------:R-:W-:-:S03]  /*2030*/  UMOV UR27, UR23 ;  /* 0x00000017001b7c82 */ /* 0x000fc60008000000 */
[----:B------:R-:W-:Y:S01]  /*2040*/  UISETP.NE.AND UP0, UPT, UR25, UR26, UPT ;  /* 0x0000001a1900728c */ /* 0x000fe2000bf05270 */
[----:B------:R4:W-:Y:S08]  /*2050*/  UTMALDG.3D.2CTA [UR8], [UR30], desc[UR28] ;  /* 0x00001c081e0075b4 */ /* 0x0009f00008211000 */
[----:B----4-:R-:W-:Y:S05]  /*2060*/  BRA.U UP0, `(.L_x_38) ;  /* 0xfffffffd00487547 */ /* 0x010fea000b83ffff */
.L_x_32:
[----:B-1----:R-:W-:Y:S01]  /*2070*/  LEA R2, R14, UR7, 0x3 ;  /* 0x000000070e027c11 */ /* 0x002fe2000f8e18ff */
[----:B------:R-:W-:Y:S01]  /*2080*/  NOP ;  /* 0x0000000000007918 */ /* 0x000fe20000000000 */
[----:B--2---:R-:W-:Y:S02]  /*2090*/  SHF.L.U32 R3, R12, 0x1f, RZ ;  /* 0x0000001f0c037819 */ /* 0x004fe400000006ff */
[----:B------:R-:W-:Y:S02]  /*20a0*/  LEA R4, R14, UR7, 0x4 ;  /* 0x000000070e047c11 */ /* 0x000fe4000f8e20ff */
[----:B------:R-:W1:Y:S02]  /*20b0*/  SYNCS.PHASECHK.TRANS64.TRYWAIT P0, [R2+URZ+0xd0], R3 ;  /* 0x0000d003020075a7 */ /* 0x000e6400080011ff */
[----:B-1----:R-:W-:Y:S05]  /*20c0*/  @!P0 BRA `(.L_x_39) ;  /* 0x0000009c007c8947 */ /* 0x002fea0003800000 */
.L_x_192:
[----:B------:R-:W2:Y:S01]  /*20d0*/  LDS.128 R4, [R4+0x160] ;  /* 0x0001600004047984 */ /* 0x000ea20000000c00 */
[----:B------:R-:W-:Y:S01]  /*20e0*/  ISETP.GE.AND P0, PT, R26, 0x1, PT ;  /* 0x000000011a00780c */ /* 0x000fe20003f06270 */
[----:B-1----:R-:W-:Y:S01]  /*20f0*/  VIADD R2, R2, 0xe0 ;  /* 0x000000e002027836 */ /* 0x002fe20000000000 */
[----:B------:R-:W-:Y:S01]  /*2100*/  @!PT LDS RZ, [RZ] ;  /* 0x00000000fffff984 */ /* 0x000fe20000000800 */
[----:B------:R-:W-:Y:S01]  /*2110*/  @!PT LDS RZ, [RZ] ;  /* 0x00000000fffff984 */ /* 0x000fe20000000800 */
[----:B------:R-:W-:Y:S01]  /*2120*/  @!PT LDS RZ, [RZ] ;  /* 0x00000000fffff984 */ /* 0x000fe20000000800 */
[----:B------:R-:W-:Y:S01]  /*2130*/  @!PT LDS RZ, [RZ] ;  /* 0x00000000fffff984 */ /* 0x000fe20000000800 */
[----:B------:R1:W-:Y:S06]  /*2140*/  MEMBAR.ALL.CTA ;  /* 0x0000000000007992 */ /* 0x0003ec0000008000 */
[----:B-1----:R-:W1:Y:S01]  /*2150*/  FENCE.VIEW.ASYNC.S ;  /* 0x00000000000073c6 */ /* 0x002e620000000000 */
[----:B------:R-:W-:-:S04]  /*2160*/  PRMT R2, RZ, 0x654, R2 ;  /* 0x00000654ff027816 */ /* 0x000fc80000000002 */
[----:B-1----:R1:W-:Y:S01]  /*2170*/  SYNCS.ARRIVE.TRANS64.RED.A1T0 RZ, [R2+URZ], RZ ;  /* 0x000000ff02ff79a7 */ /* 0x0023e200081004ff */
[----:B--2---:R-:W-:-:S13]  /*2180*/  LOP3.LUT P2, RZ, R6, 0x1, RZ, 0xc0, !PT ;  /* 0x0000000106ff7812 */ /* 0x004fda000784c0ff */
[----:B------:R-:W-:Y:S01]  /*2190*/  @P2 SHF.R.U32.HI R3, RZ, 0x10, R5 ;  /* 0x00000010ff032819 */ /* 0x000fe20000011605 */
[----:B------:R-:W-:Y:S01]  /*21a0*/  VOTEU.ANY UP0, P2 ;  /* 0x0000000000ff7886 */ /* 0x000fe20001000100 */
[----:B------:R-:W-:Y:S02]  /*21b0*/  @P2 MOV R13, R4 ;  /* 0x00000004000d2202 */ /* 0x000fe40000000f00 */
[----:B------:R-:W-:Y:S02]  /*21c0*/  @P2 R2UR.BROADCAST UR8, R3 ;  /* 0x00000000030822ca */ /* 0x000fe400008e0000 */
[----:B------:R-:W-:-:S11]  /*21d0*/  @P2 LOP3.LUT R11, R5, 0xffff, RZ, 0xc0, !PT ;  /* 0x0000ffff050b2812 */ /* 0x000fd600078ec0ff */
[----:B------:R-:W-:Y:S01]  /*21e0*/  @UP0 UMOV UR36, UR8 ;  /* 0x0000000800240c82 */ /* 0x000fe20008000000 */
[----:B-1----:R-:W-:Y:S05]  /*21f0*/  @!P0 BRA `(.L_x_40) ;  /* 0x0000000000b88947 */ /* 0x002fea0003800000 */
[----:B------:R-:W3:Y:S01]  /*2200*/  LDC.64 R4, c[0x0][0xb18] ;  /* 0x0002c600ff047b82 */ /* 0x000ee20000000a00 */
[----:B------:R-:W-:-:S07]  /*2210*/  ISETP.NE.AND P3, PT, R26, 0x1, PT ;  /* 0x000000011a00780c */ /* 0x000fce0003f65270 */
[----:B------:R-:W1:Y:S08]  /*2220*/  LDC.64 R6, c[0x0][0xb10] ;  /* 0x0002c400ff067b82 */ /* 0x000e700000000a00 */
[----:B------:R-:W2:Y:S08]  /*2230*/  LDC R18, c[0x0][0xb20] ;  /* 0x0002c800ff127b82 */ /* 0x000eb00000000800 */
[----:B------:R-:W4:Y:S01]  /*2240*/  LDC R20, c[0x0][0xb0c] ;  /* 0x0002c300ff147b82 */ /* 0x000f220000000800 */
[----:B---3--:R-:W-:Y:S01]  /*2250*/  IMAD.HI.U32 R19, R0, R5, RZ ;  /* 0x0000000500137227 */ /* 0x008fe200078e00ff */
[----:B------:R-:W-:-:S03]  /*2260*/  ISETP.NE.AND P0, PT, R4, 0x1, PT ;  /* 0x000000010400780c */ /* 0x000fc60003f05270 */
[----:B------:R-:W-:-:S03]  /*2270*/  IMAD.HI.U32 R5, R11, R5, RZ ;  /* 0x000000050b057227 */ /* 0x000fc600078e00ff */
[----:B------:R-:W3:Y:S01]  /*2280*/  LDC.64 R2, c[0x0][0xb28] ;  /* 0x0002ca00ff027b82 */ /* 0x000ee20000000a00 */
[----:B-1----:R-:W-:-:S04]  /*2290*/  IMAD.HI.U32 R22, R9, R6, RZ ;  /* 0x0000000609167227 */ /* 0x002fc800078e00ff */
[----:B------:R-:W-:Y:S01]  /*22a0*/  IMAD.HI.U32 R24, R13, R6, RZ ;  /* 0x000000060d187227 */ /* 0x000fe200078e00ff */
[----:B------:R-:W-:Y:S02]  /*22b0*/  SHF.R.U32.HI R22, RZ, R7, R22 ;  /* 0x00000007ff167219 */ /* 0x000fe40000011616 */
[-C--:B--2---:R-:W-:Y:S02]  /*22c0*/  SHF.R.U32.HI R19, RZ, R18.reuse, R19 ;  /* 0x00000012ff137219 */ /* 0x084fe40000011613 */
[----:B------:R-:W-:Y:S02]  /*22d0*/  SHF.R.U32.HI R18, RZ, R18, R5 ;  /* 0x00000012ff127219 */ /* 0x000fe40000011605 */
[----:B------:R-:W-:Y:S02]  /*22e0*/  SEL R19, R0, R19, !P0 ;  /* 0x0000001300137207 */ /* 0x000fe40004000000 */
[----:B------:R-:W-:Y:S02]  /*22f0*/  SHF.R.U32.HI R24, RZ, R7, R24 ;  /* 0x00000007ff187219 */ /* 0x000fe40000011618 */
[----:B----4-:R-:W-:-:S02]  /*2300*/  ISETP.NE.AND P1, PT, R20, 0x1, PT ;  /* 0x000000011400780c */ /* 0x010fc40003f25270 */
[----:B------:R-:W-:Y:S02]  /*2310*/  SEL R5, R11, R18, !P0 ;  /* 0x000000120b057207 */ /* 0x000fe40004000000 */
[----:B------:R-:W-:Y:S02]  /*2320*/  SEL R21, R9, R22, !P1 ;  /* 0x0000001609157207 */ /* 0x000fe40004800000 */
[----:B------:R-:W-:Y:S01]  /*2330*/  SEL R7, R13, R24, !P1 ;  /* 0x000000180d077207 */ /* 0x000fe20004800000 */
[----:B---3--:R-:W-:-:S04]  /*2340*/  IMAD.HI.U32 R22, R19, R2, RZ ;  /* 0x0000000213167227 */ /* 0x008fc800078e00ff */
[----:B------:R-:W-:Y:S01]  /*2350*/  IMAD.HI.U32 R6, R21, R2, RZ ;  /* 0x0000000215067227 */ /* 0x000fe200078e00ff */
[----:B------:R-:W-:-:S04]  /*2360*/  @P3 SHF.R.U32.HI R19, RZ, R3, R22 ;  /* 0x00000003ff133219 */ /* 0x000fc80000011616 */
        /* <DEDUP_REMOVED lines=8> */
[----:B------:R-:W-:-:S04]  /*23f0*/  @!P0 IMAD.HI.U32 R18, R7, R2, RZ ;  /* 0x0000000207128227 */ /* 0x000fc800078e00ff */
[----:B------:R-:W-:Y:S01]  /*2400*/  IMAD.MOV R2, RZ, RZ, -R6 ;  /* 0x000000ffff027224 */ /* 0x000fe200078e0a06 */
[----:B------:R-:W-:-:S03]  /*2410*/  @!P0 SHF.R.U32.HI R18, RZ, R3, R18 ;  /* 0x00000003ff128219 */ /* 0x000fc60000011612 */
[----:B------:R-:W-:Y:S01]  /*2420*/  IMAD R2, R26, R2, R5 ;  /* 0x000000021a027224 */ /* 0x000fe200078e0205 */
[----:B------:R-:W-:Y:S02]  /*2430*/  @!P0 SEL R3, R7, R18, !P3 ;  /* 0x0000001207038207 */ /* 0x000fe40005800000 */
[----:B------:R-:W-:-:S03]  /*2440*/  IADD3 R18, PT, PT, -R5, RZ, RZ ;  /* 0x000000ff05127210 */ /* 0x000fc60007ffe1ff */
[--C-:B------:R-:W-:Y:S02]  /*2450*/  @!P0 IMAD.IADD R6, R6, 0x1, -R3.reuse ;  /* 0x0000000106068824 */ /* 0x100fe400078e0a03 */
[----:B------:R-:W-:Y:S01]  /*2460*/  @!P0 IMAD R3, R2, R21, R3 ;  /* 0x0000001502038224 */ /* 0x000fe200078e0203 */
[----:B------:R-:W-:Y:S01]  /*2470*/  IADD3 R2, PT, PT, -R7, RZ, RZ ;  /* 0x000000ff07027210 */ /* 0x000fe20007ffe1ff */
[----:B------:R-:W-:Y:S02]  /*2480*/  @!P0 IMAD R5, R26, R6, R7 ;  /* 0x000000061a058224 */ /* 0x000fe400078e0207 */
[----:B------:R-:W-:Y:S02]  /*2490*/  IMAD R11, R4, R18, R11 ;  /* 0x00000012040b7224 */ /* 0x000fe400078e020b */
[----:B------:R-:W-:Y:S02]  /*24a0*/  @!P0 IMAD.MOV.U32 R7, RZ, RZ, R3 ;  /* 0x000000ffff078224 */ /* 0x000fe400078e0003 */
[----:B------:R-:W-:-:S02]  /*24b0*/  IMAD R2, R20, R2, R13 ;  /* 0x0000000214027224 */ /* 0x000fc400078e020d */
[----:B------:R-:W-:Y:S02]  /*24c0*/  IMAD R11, R5, R4, R11 ;  /* 0x00000004050b7224 */ /* 0x000fe400078e020b */
[----:B------:R-:W-:Y:S02]  /*24d0*/  IMAD R13, R7, R20, R2 ;  /* 0x00000014070d7224 */ /* 0x000fe400078e0202 */
.L_x_40:
[----:B------:R-:W1:Y:S02]  /*24e0*/  LDCU UR8, c[0x0][0xb30] ;  /* 0x00016600ff0877ac */ /* 0x000e640008000800 */
[----:B-1----:R-:W-:-:S09]  /*24f0*/  UISETP.NE.AND UP0, UPT, UR8, 0x1, UPT ;  /* 0x000000010800788c */ /* 0x002fd2000bf05270 */
[----:B------:R-:W-:Y:S05]  /*2500*/  BRA.U UP0, `(.L_x_41) ;  /* 0x0000000100407547 */ /* 0x000fea000b800000 */
[----:B------:R-:W1:Y:S08]  /*2510*/  LDC.64 R4, c[0x0][0xb10] ;  /* 0x0002c400ff047b82 */ /* 0x000e700000000a00 */
[----:B------:R-:W2:Y:S08]  /*2520*/  LDC.64 R2, c[0x0][0xb18] ;  /* 0x0002c600ff027b82 */ /* 0x000eb00000000a00 */
[----:B------:R-:W4:Y:S08]  /*2530*/  LDC R6, c[0x0][0xb20] ;  /* 0x0002c800ff067b82 */ /* 0x000f300000000800 */
[----:B------:R-:W3:Y:S01]  /*2540*/  LDC R18, c[0x0][0xb0c] ;  /* 0x0002c300ff127b82 */ /* 0x000ee20000000800 */
[----:B-1----:R-:W-:-:S05]  /*2550*/  IMAD.HI.U32 R4, R13, R4, RZ ;  /* 0x000000040d047227 */ /* 0x002fca00078e00ff */
[----:B------:R-:W-:Y:S01]  /*2560*/  SHF.R.U32.HI R4, RZ, R5, R4 ;  /* 0x00000005ff047219 */ /* 0x000fe20000011604 */
[----:B--2---:R-:W-:Y:S01]  /*2570*/  IMAD.HI.U32 R3, R11, R3, RZ ;  /* 0x000000030b037227 */ /* 0x004fe200078e00ff */
[----:B------:R-:W-:-:S04]  /*2580*/  ISETP.NE.AND P0, PT, R2, 0x1, PT ;  /* 0x000000010200780c */ /* 0x000fc80003f05270 */
[----:B----4-:R-:W-:-:S04]  /*2590*/  SHF.R.U32.HI R6, RZ, R6, R3 ;  /* 0x00000006ff067219 */ /* 0x010fc80000011603 */
[----:B------:R-:W-:Y:S02]  /*25a0*/  SEL R3, R11, R6, !P0 ;  /* 0x000000060b037207 */ /* 0x000fe40004000000 */
[----:B---3--:R-:W-:-:S04]  /*25b0*/  ISETP.NE.AND P1, PT, R18, 0x1, PT ;  /* 0x000000011200780c */ /* 0x008fc80003f25270 */
[----:B------:R-:W-:-:S05]  /*25c0*/  SEL R4, R13, R4, !P1 ;  /* 0x000000040d047207 */ /* 0x000fca0004800000 */
[----:B------:R-:W-:Y:S02]  /*25d0*/  IMAD.IADD R5, R3, 0x1, -R4 ;  /* 0x0000000103057824 */ /* 0x000fe400078e0a04 */
[----:B------:R-:W-:Y:S02]  /*25e0*/  IMAD.IADD R3, R4, 0x1, -R3 ;  /* 0x0000000104037824 */ /* 0x000fe400078e0a03 */
[----:B------:R-:W-:Y:S02]  /*25f0*/  IMAD R13, R5, R18, R13 ;  /* 0x00000012050d7224 */ /* 0x000fe400078e020d */
[----:B------:R-:W-:-:S07]  /*2600*/  IMAD R11, R3, R2, R11 ;  /* 0x00000002030b7224 */ /* 0x000fce00078e020b */
.L_x_41:
[----:B------:R-:W-:Y:S01]  /*2610*/  VIADD R14, R14, 0x1 ;  /* 0x000000010e0e7836 */ /* 0x000fe20000000000 */
[----:B------:R-:W-:Y:S01]  /*2620*/  PLOP3.LUT P1, PT, PT, PT, PT, 0x80, 0x8 ;  /* 0x000000000008781c */ /* 0x000fe20003f2f070 */
[----:B------:R-:W-:Y:S02]  /*2630*/  IMAD.IADD R21, R13, 0x1, R68 ;  /* 0x000000010d157824 */ /* 0x000fe400078e0244 */
[----:B------:R-:W-:Y:S01]  /*2640*/  IMAD.IADD R20, R11, 0x1, R66 ;  /* 0x000000010b147824 */ /* 0x000fe200078e0242 */
[----:B------:R-:W-:-:S04]  /*2650*/  ISETP.NE.AND P0, PT, R14, 0x2, PT ;  /* 0x000000020e00780c */ /* 0x000fc80003f05270 */
[----:B------:R-:W-:Y:S02]  /*2660*/  SEL R3, RZ, 0x1, P0 ;  /* 0x00000001ff037807 */ /* 0x000fe40000000000 */
[----:B------:R-:W-:Y:S02]  /*2670*/  SEL R14, R14, RZ, P0 ;  /* 0x000000ff0e0e7207 */ /* 0x000fe40000000000 */
[----:B------:R-:W-:Y:S01]  /*2680*/  LOP3.LUT R12, R12, R3, RZ, 0x3c, !PT ;  /* 0x000000030c0c7212 */ /* 0x000fe200078e3cff */
[----:B------:R-:W-:Y:S06]  /*2690*/  @P2 BRA `(.L_x_42) ;  /* 0xfffffff000582947 */ /* 0x000fec000383ffff */
[----:B------:R-:W-:Y:S01]  /*26a0*/  UIADD3 UR7, UPT, UPT, UR7, 0x40, URZ ;  /* 0x0000004007077890 */ /* 0x000fe2000fffe0ff */
[----:B------:R-:W-:-:S03]  /*26b0*/  SHF.L.U32 R3, R15, 0x1f, RZ ;  /* 0x0000001f0f037819 */ /* 0x000fc600000006ff */
[----:B------:R-:W-:-:S09]  /*26c0*/  ULEA UR4, UR23, UR7, 0x3 ;  /* 0x0000000717047291 */ /* 0x000fd2000f8e18ff */
[----:B------:R-:W1:Y:S02]  /*26d0*/  SYNCS.PHASECHK.TRANS64.TRYWAIT P0, [UR4], R3 ;  /* 0x00000003ff0075a7 */ /* 0x000e640008001104 */
[----:B-1----:R-:W-:Y:S05]  /*26e0*/  @!P0 BRA `(.L_x_43) ;  /* 0x0000009800088947 */ /* 0x002fea0003800000 */
.L_x_194:
[----:B------:R-:W-:-:S04]  /*26f0*/  UIADD3 UR5, UPT, UPT, UR23, 0x1, URZ ;  /* 0x0000000117057890 */ /* 0x000fc8000fffe0ff */
[----:B------:R-:W-:-:S04]  /*2700*/  UISETP.NE.AND UP0, UPT, UR5, 0x8, UPT ;  /* 0x000000080500788c */ /* 0x000fc8000bf05270 */
[----:B------:R-:W-:Y:S02]  /*2710*/  USEL UR6, URZ, 0x1, UP0 ;  /* 0x00000001ff067887 */ /* 0x000fe40008000000 */
[----:B------:R-:W-:-:S04]  /*2720*/  USEL UR5, UR5, URZ, UP0 ;  /* 0x000000ff05057287 */ /* 0x000fc80008000000 */
[----:B------:R-:W-:Y:S01]  /*2730*/  ULEA UR4, UR5, UR7, 0x3 ;  /* 0x0000000705047291 */ /* 0x000fe2000f8e18ff */
[----:B------:R-:W-:-:S04]  /*2740*/  LOP3.LUT R2, R15, UR6, RZ, 0x3c, !PT ;  /* 0x000000060f027c12 */ /* 0x000fc8000f8e3cff */
[----:B-1----:R-:W-:-:S04]  /*2750*/  SHF.L.U32 R3, R2, 0x1f, RZ ;  /* 0x0000001f02037819 */ /* 0x002fc800000006ff */
[----:B------:R-:W1:Y:S02]  /*2760*/  SYNCS.PHASECHK.TRANS64.TRYWAIT P0, [UR4], R3 ;  /* 0x00000003ff0075a7 */ /* 0x000e640008001104 */
[----:B-1----:R-:W-:Y:S05]  /*2770*/  @!P0 BRA `(.L_x_44) ;  /* 0x0000009400fc8947 */ /* 0x002fea0003800000 */
.L_x_196:
        /* <DEDUP_REMOVED lines=9> */
.L_x_198:
        /* <DEDUP_REMOVED lines=9> */
.L_x_200:
        /* <DEDUP_REMOVED lines=9> */
.L_x_202:
        /* <DEDUP_REMOVED lines=9> */
.L_x_204:
        /* <DEDUP_REMOVED lines=9> */
.L_x_206:
[----:B------:R-:W-:-:S04]  /*2a50*/  UIADD3 UR5, UPT, UPT, UR5, 0x1, URZ ;  /* 0x0000000105057890 */ /* 0x000fc8000fffe0ff */
[----:B------:R-:W-:-:S04]  /*2a60*/  UISETP.NE.AND UP0, UPT, UR5, 0x8, UPT ;  /* 0x000000080500788c */ /* 0x000fc8000bf05270 */
[----:B------:R-:W-:Y:S02]  /*2a70*/  USEL UR4, URZ, 0x1, UP0 ;  /* 0x00000001ff047887 */ /* 0x000fe40008000000 */
[----:B------:R-:W-:-:S04]  /*2a80*/  USEL UR5, UR5, URZ, UP0 ;  /* 0x000000ff05057287 */ /* 0x000fc80008000000 */
[----:B------:R-:W-:Y:S01]  /*2a90*/  ULEA UR5, UR5, UR7, 0x3 ;  /* 0x0000000705057291 */ /* 0x000fe2000f8e18ff */
[----:B-1----:R-:W-:-:S04]  /*2aa0*/  LOP3.LUT R3, R2, UR4, RZ, 0x3c, !PT ;  /* 0x0000000402037c12 */ /* 0x002fc8000f8e3cff */
[----:B------:R-:W-:Y:S01]  /*2ab0*/  SHF.L.U32 R3, R3, 0x1f, RZ ;  /* 0x0000001f03037819 */ /* 0x000fe200000006ff */
[----:B---3--:R-:W-:-:S07]  /*2ac0*/  IMAD.U32 R0, RZ, RZ, UR5 ;  /* 0x00000005ff007e24 */ /* 0x008fce000f8e00ff */
.L_x_50:
[----:B-1----:R1:W2:Y:S02]  /*2ad0*/  SYNCS.PHASECHK.TRANS64.TRYWAIT P0, [R0+URZ], R3 ;  /* 0x00000003000075a7 */ /* 0x0022a400080011ff */
[----:B--2---:R-:W-:Y:S05]  /*2ae0*/  @!P0 NANOSLEEP.SYNCS 0x989680 ;  /* 0x009896800000895d */ /* 0x004fea0003900000 */
[----:B------:R-:W2:Y:S02]  /*2af0*/  @!P0 SYNCS.PHASECHK.TRANS64 P0, [R0+URZ], R3 ;  /* 0x00000003000085a7 */ /* 0x000ea400080010ff */
[----:B--2---:R-:W-:Y:S05]  /*2b00*/  @P0 EXIT ;  /* 0x000000000000094d */ /* 0x004fea0003800000 */
[----:B------:R-:W-:Y:S05]  /*2b10*/  BRA `(.L_x_50) ;  /* 0xfffffffc00ec7947 */ /* 0x000fea000383ffff */
.L_x_22:
[----:B------:R-:W-:-:S04]  /*2b20*/  UISETP.NE.AND UP1, UPT, UR37, URZ, UPT ;  /* 0x000000ff2500728c */ /* 0x000fc8000bf25270 */
[----:B------:R-:W-:-:S09]  /*2b30*/  UISETP.NE.OR UP1, UPT, UR10, 0x1, UP1 ;  /* 0x000000010a00788c */ /* 0x000fd20008f25670 */
[----:B------:R-:W-:Y:S05]  /*2b40*/  BRA.U UP1, `(.L_x_51) ;  /* 0x00000005014c7547 */ /* 0x000fea000b800000 */
[----:B------:R-:W-:Y:S01]  /*2b50*/  HFMA2 R11, -RZ, RZ, 0, 0 ;  /* 0x00000000ff0b7431 */ /* 0x000fe200000001ff */
[----:B------:R-:W-:Y:S01]  /*2b60*/  ISETP.GE.U32.AND P2, PT, R10, 0x2, PT ;  /* 0x000000020a00780c */ /* 0x000fe20003f46070 */
[----:B------:R-:W-:Y:S01]  /*2b70*/  IMAD.MOV.U32 R12, RZ, RZ, 0x1 ;  /* 0x00000001ff0c7424 */ /* 0x000fe200078e00ff */
[----:B------:R-:W-:Y:S01]  /*2b80*/  CS2R R8, SRZ ;  /* 0x0000000000087805 */ /* 0x000fe2000001ff00 */
[----:B------:R-:W-:Y:S01]  /*2b90*/  IMAD.MOV.U32 R3, RZ, RZ, RZ ;  /* 0x000000ffff037224 */ /* 0x000fe200078e00ff */
[----:B------:R-:W-:Y:S01]  /*2ba0*/  UMOV UR4, 0x400 ;  /* 0x0000040000047882 */ /* 0x000fe20000000000 */
[----:B------:R-:W-:Y:S01]  /*2bb0*/  UMOV UR6, URZ ;  /* 0x000000ff00067c82 */ /* 0x000fe20008000000 */
[----:B------:R-:W-:-:S12]  /*2bc0*/  ULEA UR37, UR37, UR4, 0x18 ;  /* 0x0000000425257291 */ /* 0x000fd8000f8ec0ff */
.L_x_55:
[----:B------:R-:W-:Y:S02]  /*2bd0*/  LEA R0, R3, UR37, 0x3 ;  /* 0x0000002503007c11 */ /* 0x000fe4000f8e18ff */
[----:B------:R-:W-:-:S03]  /*2be0*/  SHF.L.U32 R5, R8, 0x1f, RZ ;  /* 0x0000001f08057819 */ /* 0x000fc600000006ff */
[----:B------:R-:W-:Y:S01]  /*2bf0*/  VIADD R4, R0, 0x140 ;  /* 0x0000014000047836 */ /* 0x000fe20000000000 */
[----:B------:R-:W1:Y:S02]  /*2c00*/  SYNCS.PHASECHK.TRANS64.TRYWAIT P0, [R0+URZ+0x130], R5 ;  /* 0x00013005000075a7 */ /* 0x000e6400080011ff */
[----:B-1----:R-:W-:Y:S05]  /*2c10*/  @!P0 BRA `(.L_x_52) ;  /* 0x0000009400648947 */ /* 0x002fea0003800000 */
.L_x_207:
[----:B------:R-:W-:Y:S01]  /*2c20*/  ULEA UR5, UR6, UR37, 0x3 ;  /* 0x0000002506057291 */ /* 0x000fe2000f8e18ff */
[----:B------:R-:W-:Y:S01]  /*2c30*/  PRMT R4, RZ, 0x654, R4 ;  /* 0x00000654ff047816 */ /* 0x000fe20000000004 */
[----:B-1----:R-:W-:Y:S01]  /*2c40*/  @!P2 IMAD.MOV.U32 R5, RZ, RZ, 0x10 ;  /* 0x00000010ff05a424 */ /* 0x002fe200078e00ff */
[----:B------:R-:W-:Y:S01]  /*2c50*/  SHF.L.U32 R7, R12, 0x1f, RZ ;  /* 0x0000001f0c077819 */ /* 0x000fe200000006ff */
[----:B------:R-:W-:Y:S01]  /*2c60*/  UIADD3 UR4, UPT, UPT, UR5, 0xd0, URZ ;  /* 0x000000d005047890 */ /* 0x000fe2000fffe0ff */
[----:B------:R1:W-:Y:S05]  /*2c70*/  SYNCS.ARRIVE.TRANS64.RED.A1T0 RZ, [R4+URZ], RZ ;  /* 0x000000ff04ff79a7 */ /* 0x0003ea00081004ff */
[----:B------:R-:W-:Y:S01]  /*2c80*/  IMAD.U32 R13, RZ, RZ, UR4 ;  /* 0x00000004ff0d7e24 */ /* 0x000fe2000f8e00ff */
[----:B------:R-:W2:Y:S04]  /*2c90*/  SYNCS.PHASECHK.TRANS64.TRYWAIT P0, [UR5+0xe0], R7 ;  /* 0x0000e007ff0075a7 */ /* 0x000ea80008001105 */
[----:B------:R-:W-:Y:S01]  /*2ca0*/  PRMT R13, R10, 0x654, R13 ;  /* 0x000006540a0d7816 */ /* 0x000fe2000000000d */
[----:B-12---:R-:W-:Y:S06]  /*2cb0*/  @!P0 BRA `(.L_x_53) ;  /* 0x0000009400508947 */ /* 0x006fec0003800000 */
.L_x_209:
[----:B------:R-:W-:Y:S01]  /*2cc0*/  ULEA UR4, UR6, UR37, 0x4 ;  /* 0x0000002506047291 */ /* 0x000fe2000f8e20ff */
[----:B------:R-:W-:Y:S01]  /*2cd0*/  SEL R2, R13, R2, !P2 ;  /* 0x000000020d027207 */ /* 0x000fe20005000000 */
[----:B------:R-:W-:Y:S01]  /*2ce0*/  UIADD3 UR5, UPT, UPT, UR5, 0xd0, URZ ;  /* 0x000000d005057890 */ /* 0x000fe2000fffe0ff */
[----:B-1----:R-:W-:Y:S01]  /*2cf0*/  LEA R0, R11, UR37, 0x3 ;  /* 0x000000250b007c11 */ /* 0x002fe2000f8e18ff */
[----:B------:R-:W-:Y:S01]  /*2d00*/  UIADD3 UR4, UPT, UPT, UR4, 0x160, URZ ;  /* 0x0000016004047890 */ /* 0x000fe2000fffe0ff */
[----:B------:R1:W-:Y:S01]  /*2d10*/  @!P2 SYNCS.ARRIVE.TRANS64.RED RZ, [R2+URZ], R5 ;  /* 0x0000000502ffa9a7 */ /* 0x0003e200080004ff */
[----:B------:R-:W-:Y:S01]  /*2d20*/  UIADD3 UR6, UPT, UPT, UR6, 0x1, URZ ;  /* 0x0000000106067890 */ /* 0x000fe2000fffe0ff */
[----:B------:R-:W-:-:S03]  /*2d30*/  VIADD R3, R3, 0x1 ;  /* 0x0000000103037836 */ /* 0x000fc60000000000 */
[----:B------:R-:W-:Y:S02]  /*2d40*/  UISETP.NE.AND UP0, UPT, UR6, 0x2, UPT ;  /* 0x000000020600788c */ /* 0x000fe4000bf05270 */
[----:B------:R-:W-:Y:S01]  /*2d50*/  ISETP.NE.AND P0, PT, R3, 0x2, PT ;  /* 0x000000020300780c */ /* 0x000fe20003f05270 */
[----:B------:R-:W-:Y:S06]  /*2d60*/  UGETNEXTWORKID.BROADCAST [UR4], [UR5] ;  /* 0x00000000040073ca */ /* 0x000fec0008000100 */
[----:B------:R-:W-:Y:S02]  /*2d70*/  USEL UR4, URZ, 0x1, UP0 ;  /* 0x00000001ff047887 */ /* 0x000fe40008000000 */
[----:B------:R-:W-:-:S04]  /*2d80*/  USEL UR6, UR6, URZ, UP0 ;  /* 0x000000ff06067287 */ /* 0x000fc80008000000 */
[----:B------:R-:W-:Y:S02]  /*2d90*/  LOP3.LUT R12, R12, UR4, RZ, 0x3c, !PT ;  /* 0x000000040c0c7c12 */ /* 0x000fe4000f8e3cff */
[----:B-1----:R-:W-:-:S04]  /*2da0*/  SHF.L.U32 R5, R9, 0x1f, RZ ;  /* 0x0000001f09057819 */ /* 0x002fc800000006ff */
[----:B------:R-:W1:Y:S02]  /*2db0*/  SYNCS.PHASECHK.TRANS64.TRYWAIT P1, [R0+URZ+0xd0], R5 ;  /* 0x0000d005000075a7 */ /* 0x000e6400080211ff */
[----:B-1----:R-:W-:Y:S05]  /*2dc0*/  @!P1 BRA `(.L_x_54) ;  /* 0x0000009400249947 */ /* 0x002fea0003800000 */
.L_x_210:
[----:B------:R-:W-:Y:S01]  /*2dd0*/  LEA R4, R11, UR37, 0x4 ;  /* 0x000000250b047c11 */ /* 0x000fe2000f8e20ff */
[----:B-1----:R-:W-:Y:S01]  /*2de0*/  VIADD R0, R0, 0xe0 ;  /* 0x000000e000007836 */ /* 0x002fe20000000000 */
[----:B------:R-:W-:Y:S01]  /*2df0*/  SEL R3, R3, RZ, P0 ;  /* 0x000000ff03037207 */ /* 0x000fe20000000000 */
[----:B------:R-:W-:-:S03]  /*2e00*/  VIADD R11, R11, 0x1 ;  /* 0x000000010b0b7836 */ /* 0x000fc60000000000 */
[----:B------:R-:W1:Y:S01]  /*2e10*/  LDS.128 R4, [R4+0x160] ;  /* 0x0001600004047984 */ /* 0x000e620000000c00 */
[----:B------:R-:W-:Y:S02]  /*2e20*/  PRMT R0, RZ, 0x654, R0 ;  /* 0x00000654ff007816 */ /* 0x000fe40000000000 */
[C---:B------:R-:W-:Y:S01]  /*2e30*/  ISETP.NE.AND P1, PT, R11.reuse, 0x2, PT ;  /* 0x000000020b00780c */ /* 0x040fe20003f25270 */
[----:B------:R-:W-:Y:S01]  /*2e40*/  @!PT LDS RZ, [RZ] ;  /* 0x00000000fffff984 */ /* 0x000fe20000000800 */
[----:B------:R-:W-:Y:S01]  /*2e50*/  @!PT LDS RZ, [RZ] ;  /* 0x00000000fffff984 */ /* 0x000fe20000000800 */
[----:B------:R-:W-:Y:S01]  /*2e60*/  @!PT LDS RZ, [RZ] ;  /* 0x00000000fffff984 */ /* 0x000fe20000000800 */
[----:B------:R-:W-:Y:S01]  /*2e70*/  @!PT LDS RZ, [RZ] ;  /* 0x00000000fffff984 */ /* 0x000fe20000000800 */
[----:B------:R2:W-:Y:S06]  /*2e80*/  MEMBAR.ALL.CTA ;  /* 0x0000000000007992 */ /* 0x0005ec0000008000 */
[----:B--2---:R-:W2:Y:S01]  /*2e90*/  FENCE.VIEW.ASYNC.S ;  /* 0x00000000000073c6 */ /* 0x004ea20000000000 */
[----:B------:R-:W-:Y:S01]  /*2ea0*/  SEL R11, R11, RZ, P1 ;  /* 0x000000ff0b0b7207 */ /* 0x000fe20000800000 */
[----:B--2---:R2:W-:Y:S01]  /*2eb0*/  SYNCS.ARRIVE.TRANS64.RED.A1T0 RZ, [R0+URZ], RZ ;  /* 0x000000ff00ff79a7 */ /* 0x0045e200081004ff */
[----:B-1----:R-:W-:-:S02]  /*2ec0*/  LOP3.LUT P3, RZ, R6, 0x1, RZ, 0xc0, !PT ;  /* 0x0000000106ff7812 */ /* 0x002fc4000786c0ff */
[----:B------:R-:W-:-:S04]  /*2ed0*/  SEL R5, RZ, 0x1, P0 ;  /* 0x00000001ff057807 */ /* 0x000fc80000000000 */
[----:B------:R-:W-:Y:S02]  /*2ee0*/  LOP3.LUT R8, R8, R5, RZ, 0x3c, !PT ;  /* 0x0000000508087212 */ /* 0x000fe400078e3cff */
[----:B--2---:R-:W-:-:S04]  /*2ef0*/  SEL R0, RZ, 0x1, P1 ;  /* 0x00000001ff007807 */ /* 0x004fc80000800000 */
[----:B------:R-:W-:Y:S01]  /*2f00*/  LOP3.LUT R9, R9, R0, RZ, 0x3c, !PT ;  /* 0x0000000009097212 */ /* 0x000fe200078e3cff */
[----:B------:R-:W-:Y:S06]  /*2f10*/  @P3 BRA `(.L_x_55) ;  /* 0xfffffffc002c3947 */ /* 0x000fec000383ffff */
[----:B------:R-:W-:Y:S01]  /*2f20*/  ULEA UR5, UR6, UR37, 0x3 ;  /* 0x0000002506057291 */ /* 0x000fe2000f8e18ff */
[----:B------:R-:W-:-:S08]  /*2f30*/  SHF.L.U32 R3, R12, 0x1f, RZ ;  /* 0x0000001f0c037819 */ /* 0x000fd000000006ff */
[----:B------:R-:W1:Y:S02]  /*2f40*/  SYNCS.PHASECHK.TRANS64 P0, [UR5+0xe0], R3 ;  /* 0x0000e003ff0075a7 */ /* 0x000e640008001005 */
[----:B-1----:R-:W-:Y:S05]  /*2f50*/  @P0 BRA `(.L_x_56) ;  /* 0x0000000000080947 */ /* 0x002fea0003800000 */
[----:B------:R-:W1:Y:S02]  /*2f60*/  SYNCS.PHASECHK.TRANS64.TRYWAIT P0, [UR5+0xe0], R3 ;  /* 0x0000e003ff0075a7 */ /* 0x000e640008001105 */
[----:B-1----:R-:W-:Y:S05]  /*2f70*/  @!P0 BRA `(.L_x_57) ;  /* 0x0000009000cc8947 */ /* 0x002fea0003800000 */
.L_x_56:
[----:B------:R-:W-:-:S04]  /*2f80*/  UIADD3 UR4, UPT, UPT, UR6, 0x1, URZ ;  /* 0x0000000106047890 */ /* 0x000fc8000fffe0ff */
[----:B------:R-:W-:-:S04]  /*2f90*/  UISETP.NE.AND UP0, UPT, UR4, 0x2, UPT ;  /* 0x000000020400788c */ /* 0x000fc8000bf05270 */
[----:B------:R-:W-:Y:S02]  /*2fa0*/  USEL UR7, URZ, 0x1, UP0 ;  /* 0x00000001ff077887 */ /* 0x000fe40008000000 */
[----:B------:R-:W-:-:S04]  /*2fb0*/  USEL UR4, UR4, URZ, UP0 ;  /* 0x000000ff04047287 */ /* 0x000fc80008000000 */
[----:B------:R-:W-:Y:S01]  /*2fc0*/  ULEA UR4, UR4, UR37, 0x3 ;  /* 0x0000002504047291 */ /* 0x000fe2000f8e18ff */
[----:B-1----:R-:W-:-:S04]  /*2fd0*/  LOP3.LUT R3, R12, UR7, RZ, 0x3c, !PT ;  /* 0x000000070c037c12 */ /* 0x002fc8000f8e3cff */
[----:B------:R-:W-:-:S04]  /*2fe0*/  SHF.L.U32 R0, R3, 0x1f, RZ ;  /* 0x0000001f03007819 */ /* 0x000fc800000006ff */
[----:B------:R-:W1:Y:S02]  /*2ff0*/  SYNCS.PHASECHK.TRANS64 P0, [UR4+0xe0], R0 ;  /* 0x0000e000ff0075a7 */ /* 0x000e640008001004 */
[----:B-1----:R-:W-:Y:S05]  /*3000*/  @P0 EXIT ;  /* 0x000000000000094d */ /* 0x002fea0003800000 */
[----:B------:R-:W-:Y:S02]  /*3010*/  SHF.L.U32 R3, R3, 0x1f, RZ ;  /* 0x0000001f03037819 */ /* 0x000fe400000006ff */
[----:B------:R-:W-:-:S07]  /*3020*/  MOV R0, UR4 ;  /* 0x0000000400007c02 */ /* 0x000fce0008000f00 */
.L_x_58:
[----:B-1----:R1:W2:Y:S02]  /*3030*/  SYNCS.PHASECHK.TRANS64.TRYWAIT P0, [R0+URZ+0xe0], R3 ;  /* 0x0000e003000075a7 */ /* 0x0022a400080011ff */
[----:B--2---:R-:W-:Y:S05]  /*3040*/  @!P0 NANOSLEEP.SYNCS 0x989680 ;  /* 0x009896800000895d */ /* 0x004fea0003900000 */
[----:B------:R-:W2:Y:S02]  /*3050*/  @!P0 SYNCS.PHASECHK.TRANS64 P0, [R0+URZ+0xe0], R3 ;  /* 0x0000e003000085a7 */ /* 0x000ea400080010ff */
[----:B--2---:R-:W-:Y:S05]  /*3060*/  @P0 EXIT ;  /* 0x000000000000094d */ /* 0x004fea0003800000 */
[----:B------:R-:W-:Y:S05]  /*3070*/  BRA `(.L_x_58) ;  /* 0xfffffffc00ec7947 */ /* 0x000fea000383ffff */
.L_x_51:
[----:B------:R-:W-:Y:S05]  /*3080*/  BRA.U UP4, `(.L_x_59) ;  /* 0x0000001104d87547 */ /* 0x000fea000b800000 */
[----:B------:R-:W-:Y:S01]  /*3090*/  UMOV UR6, 0x40 ;  /* 0x0000004000067882 */ /* 0x000fe20000000000 */
[----:B------:R-:W-:Y:S01]  /*30a0*/  NOP ;  /* 0x0000000000007918 */ /* 0x000fe20000000000 */
[----:B------:R-:W-:Y:S01]  /*30b0*/  ULEA UR6, UR37, UR6, 0x18 ;  /* 0x0000000625067291 */ /* 0x000fe2000f8ec0ff */
[----:B------:R-:W-:Y:S02]  /*30c0*/  UMOV UR7, 0x400 ;  /* 0x0000040000077882 */ /* 0x000fe40000000000 */
[----:B------:R-:W-:-:S06]  /*30d0*/  ULEA UR37, UR37, UR7, 0x18 ;  /* 0x0000000725257291 */ /* 0x000fcc000f8ec0ff */
[----:B------:R-:W1:Y:S02]  /*30e0*/  LDS.U8 R2, [UR6+0x1c] ;  /* 0x00001c06ff027984 */ /* 0x000e640008000000 */
[----:B-1----:R-:W-:-:S13]  /*30f0*/  ISETP.NE.AND P0, PT, R2, RZ, PT ;  /* 0x000000ff0200720c */ /* 0x002fda0003f05270 */
[----:B------:R-:W-:Y:S05]  /*3100*/  @P0 BRA `(.L_x_60) ;  /* 0x0000000400080947 */ /* 0x000fea0003800000 */
[----:B------:R-:W-:Y:S02]  /*3110*/  UISETP.NE.U32.AND UP0, UPT, UR5, 0x1, UPT ;  /* 0x000000010500788c */ /* 0x000fe4000bf05070 */
[----:B------:R-:W-:-:S07]  /*3120*/  UIADD3 UR8, UPT, UPT, UR6, 0x8, URZ ;  /* 0x0000000806087890 */ /* 0x000fce000fffe0ff */
[----:B------:R-:W-:Y:S05]  /*3130*/  BRA.U !UP0, `(.L_x_61) ;  /* 0x00000001089c7547 */ /* 0x000fea000b800000 */
[----:B------:R-:W-:Y:S01]  /*3140*/  ELECT P0, URZ, PT ;  /* 0x0000000000ff782f */ /* 0x000fe20003800000 */
[----:B------:R-:W-:-:S12]  /*3150*/  BSSY B0, `(.L_x_61) ;  /* 0x0000025000007945 */ /* 0x000fd80003800000 */
[----:B------:R-:W-:Y:S05]  /*3160*/  @!P0 BRA `(.L_x_62) ;  /* 0x00000000008c8947 */ /* 0x000fea0003800000 */
[----:B------:R-:W-:-:S05]  /*3170*/  UMOV UR7, 0x10 ;  /* 0x0000001000077882 */ /* 0x000fca0000000000 */
[----:B------:R-:W-:Y:S04]  /*3180*/  DEPBAR.LE SB1, 0x36 ;  /* 0x00009d800000791a */ /* 0x000fe80000000000 */
[----:B------:R-:W1:Y:S02]  /*3190*/  UTCATOMSWS.2CTA.FIND_AND_SET.ALIGN UP1, UR7, UR7 ;  /* 0x00000007000775e3 */ /* 0x000e640008220800 */
[----:B-1----:R-:W-:Y:S01]  /*31a0*/  MOV R11, UR7 ;  /* 0x00000007000b7c02 */ /* 0x002fe20008000f00 */
[----:B------:R-:W-:Y:S06]  /*31b0*/  BRA.U UP1, `(.L_x_63) ;  /* 0x0000000101187547 */ /* 0x000fec000b800000 */
.L_x_64:
[----:B------:R-:W-:Y:S05]  /*31c0*/  NANOSLEEP 0x64 ;  /* 0x000000640000795d */ /* 0x000fea0003800000 */
[----:B------:R-:W-:-:S05]  /*31d0*/  UMOV UR7, 0x10 ;  /* 0x0000001000077882 */ /* 0x000fca0000000000 */
[----:B------:R-:W-:Y:S04]  /*31e0*/  DEPBAR.LE SB1, 0x36 ;  /* 0x00009d800000791a */ /* 0x000fe80000000000 */
[----:B------:R-:W1:Y:S02]  /*31f0*/  UTCATOMSWS.2CTA.FIND_AND_SET.ALIGN UP1, UR7, UR7 ;  /* 0x00000007000775e3 */ /* 0x000e640008220800 */
[----:B-1----:R-:W-:Y:S01]  /*3200*/  MOV R11, UR7 ;  /* 0x00000007000b7c02 */ /* 0x002fe20008000f00 */
[----:B------:R-:W-:Y:S05]  /*3210*/  BRA.U !UP1, `(.L_x_64) ;  /* 0xfffffffd09e87547 */ /* 0x000fea000b83ffff */
.L_x_63:
[----:B------:R-:W1:Y:S01]  /*3220*/  LDS R5, [UR6+0x10] ;  /* 0x00001006ff057984 */ /* 0x000e620008000800 */
[----:B------:R-:W-:Y:S01]  /*3230*/  IMAD.U32 R3, RZ, RZ, UR37 ;  /* 0x00000025ff037e24 */ /* 0x000fe2000f8e00ff */
[----:B------:R-:W-:-:S03]  /*3240*/  MOV R2, UR4 ;  /* 0x0000000400027c02 */ /* 0x000fc60008000f00 */
[----:B------:R-:W-:Y:S01]  /*3250*/  VIADD R3, R3, 0x180 ;  /* 0x0000018003037836 */ /* 0x000fe20000000000 */
[----:B-1----:R-:W-:-:S04]  /*3260*/  SHF.L.U32 R5, R5, 0x1f, RZ ;  /* 0x0000001f05057819 */ /* 0x002fc800000006ff */
[----:B------:R-:W1:Y:S02]  /*3270*/  SYNCS.PHASECHK.TRANS64.TRYWAIT P0, [UR6+0x8], R5 ;  /* 0x00000805ff0075a7 */ /* 0x000e640008001106 */
[----:B-1----:R-:W-:Y:S05]  /*3280*/  @P0 BRA `(.L_x_65) ;  /* 0x0000000000080947 */ /* 0x002fea0003800000 */
[----:B------:R-:W1:Y:S02]  /*3290*/  SYNCS.PHASECHK.TRANS64.TRYWAIT P0, [UR6+0x8], R5 ;  /* 0x00000805ff0075a7 */ /* 0x000e640008001106 */
[----:B-1----:R-:W-:Y:S05]  /*32a0*/  @!P0 BRA `(.L_x_66) ;  /* 0x0000009000188947 */ /* 0x002fea0003800000 */
.L_x_65:
[----:B-1----:R-:W-:Y:S01]  /*32b0*/  HFMA2 R4, -RZ, RZ, 0, 5.9604644775390625e-08 ;  /* 0x00000001ff047431 */ /* 0x002fe200000001ff */
[----:B------:R-:W-:Y:S01]  /*32c0*/  UPRMT UR7, UR4, 0x654, UR8 ;  /* 0x0000065404077896 */ /* 0x000fe20008000008 */
[----:B------:R-:W-:Y:S01]  /*32d0*/  IMAD.MOV.U32 R6, RZ, RZ, 0xffff ;  /* 0x0000ffffff067424 */ /* 0x000fe200078e00ff */
[----:B------:R-:W-:Y:S01]  /*32e0*/  PRMT R2, R2, 0x654, R3 ;  /* 0x0000065402027816 */ /* 0x000fe20000000003 */
[----:B------:R-:W-:Y:S02]  /*32f0*/  IMAD.MOV.U32 R5, RZ, RZ, 0x4 ;  /* 0x00000004ff057424 */ /* 0x000fe400078e00ff */
[----:B------:R-:W-:Y:S01]  /*3300*/  IMAD.SHL.U32 R9, R11, 0x20, RZ ;  /* 0x000000200b097824 */ /* 0x000fe200078e00ff */
[----:B------:R-:W-:Y:S02]  /*3310*/  MOV R3, UR7 ;  /* 0x0000000700037c02 */ /* 0x000fe40008000f00 */
[-C--:B------:R-:W-:Y:S01]  /*3320*/  SHF.L.U32 R7, R6, R11.reuse, RZ ;  /* 0x0000000b06077219 */ /* 0x080fe200000006ff */
[----:B------:R1:W-:Y:S01]  /*3330*/  SYNCS.ARRIVE.TRANS64.RED RZ, [UR7], R5 ;  /* 0x00000005ffff79a7 */ /* 0x0003e20008000407 */
[----:B------:R-:W-:Y:S01]  /*3340*/  SHF.L.U32 R6, R4, R11, RZ ;  /* 0x0000000b04067219 */ /* 0x000fe200000006ff */
[----:B------:R1:W-:Y:S04]  /*3350*/  STS [UR37+0x180], R9 ;  /* 0x00018009ff007988 */ /* 0x0003e80008000825 */
[----:B------:R1:W-:Y:S04]  /*3360*/  STAS [R2.64], R11 ;  /* 0x0000000b02007dbd */ /* 0x0003e8000c0008ff */
[----:B------:R1:W-:Y:S04]  /*3370*/  ATOMS.OR RZ, [UR6+0x14], R7 ;  /* 0x00001407ffff798c */ /* 0x0003e8000b000006 */
[----:B------:R1:W-:Y:S04]  /*3380*/  ATOMS.OR RZ, [UR6+0x18], R6 ;  /* 0x00001806ffff798c */ /* 0x0003e8000b000006 */
[----:B------:R1:W-:Y:S02]  /*3390*/  ATOMS.XOR RZ, [UR6+0x10], R4 ;  /* 0x00001004ffff798c */ /* 0x0003e4000b800006 */
.L_x_62:
[----:B------:R-:W-:Y:S05]  /*33a0*/  BSYNC B0 ;  /* 0x0000000000007941 */ /* 0x000fea0003800000 */
.L_x_61:
[----:B------:R-:W-:Y:S05]  /*33b0*/  BRA.U UP0, `(.L_x_67) ;  /* 0x00000001006c7547 */ /* 0x000fea000b800000 */
[----:B------:R-:W-:-:S03]  /*33c0*/  UMOV UR7, 0xffffffff ;  /* 0xffffffff00077882 */ /* 0x000fc60000000000 */
[----:B------:R-:W-:Y:S05]  /*33d0*/  BRA.DIV UR7, `(.L_x_68) ;  /* 0x0000008e07e47947 */ /* 0x000fea000b800000 */
[----:B------:R-:W-:-:S13]  /*33e0*/  ELECT P6, URZ, PT ;  /* 0x0000000000ff782f */ /* 0x000fda00038c0000 */
.L_x_214:
[----:B------:R-:W-:Y:S05]  /*33f0*/  @!P6 BRA `(.L_x_67) ;  /* 0x00000000005ce947 */ /* 0x000fea0003800000 */
[----:B-1----:R-:W1:Y:S02]  /*3400*/  LDS R3, [UR6+0x10] ;  /* 0x00001006ff037984 */ /* 0x002e640008000800 */
[----:B-1----:R-:W-:-:S04]  /*3410*/  SHF.L.U32 R3, R3, 0x1f, RZ ;  /* 0x0000001f03037819 */ /* 0x002fc800000006ff */
[----:B------:R-:W1:Y:S02]  /*3420*/  SYNCS.PHASECHK.TRANS64.TRYWAIT P0, [UR6+0x8], R3 ;  /* 0x00000803ff0075a7 */ /* 0x000e640008001106 */
[----:B-1----:R-:W-:Y:S05]  /*3430*/  @P0 BRA `(.L_x_69) ;  /* 0x0000000000080947 */ /* 0x002fea0003800000 */
[----:B------:R-:W1:Y:S02]  /*3440*/  SYNCS.PHASECHK.TRANS64.TRYWAIT P0, [UR6+0x8], R3 ;  /* 0x00000803ff0075a7 */ /* 0x000e640008001106 */
[----:B-1----:R-:W-:Y:S05]  /*3450*/  @!P0 BRA `(.L_x_70) ;  /* 0x0000008c00e48947 */ /* 0x002fea0003800000 */
.L_x_69:
[----:B------:R-:W2:Y:S01]  /*3460*/  LDS R5, [UR37+0x180] ;  /* 0x00018025ff057984 */ /* 0x000ea20008000800 */
[----:B-1----:R-:W-:Y:S02]  /*3470*/  HFMA2 R2, -RZ, RZ, 0, 5.9604644775390625e-08 ;  /* 0x00000001ff027431 */ /* 0x002fe400000001ff */
[----:B------:R-:W-:Y:S01]  /*3480*/  IMAD.MOV.U32 R3, RZ, RZ, 0xffff ;  /* 0x0000ffffff037424 */ /* 0x000fe200078e00ff */
[----:B------:R-:W-:Y:S01]  /*3490*/  UPRMT UR7, UR4, 0x654, UR8 ;  /* 0x0000065404077896 */ /* 0x000fe20008000008 */
[----:B--2---:R-:W-:-:S03]  /*34a0*/  IMAD.SHL.U32 R4, R5, 0x20, RZ ;  /* 0x0000002005047824 */ /* 0x004fc600078e00ff */
[-C--:B------:R-:W-:Y:S02]  /*34b0*/  SHF.L.U32 R3, R3, R5.reuse, RZ ;  /* 0x0000000503037219 */ /* 0x080fe400000006ff */
[----:B------:R-:W-:Y:S01]  /*34c0*/  SHF.L.U32 R5, R2, R5, RZ ;  /* 0x0000000502057219 */ /* 0x000fe200000006ff */
[----:B------:R2:W-:Y:S04]  /*34d0*/  STS [UR37+0x180], R4 ;  /* 0x00018004ff007988 */ /* 0x0005e80008000825 */
[----:B------:R2:W-:Y:S04]  /*34e0*/  ATOMS.OR RZ, [UR6+0x14], R3 ;  /* 0x00001403ffff798c */ /* 0x0005e8000b000006 */
[----:B------:R2:W-:Y:S01]  /*34f0*/  ATOMS.OR RZ, [UR6+0x18], R5 ;  /* 0x00001805ffff798c */ /* 0x0005e2000b000006 */
[----:B------:R-:W-:Y:S03]  /*3500*/  SYNCS.ARRIVE.TRANS64.RED.A1T0 RZ, [UR7], RZ ;  /* 0x000000ffffff79a7 */ /* 0x000fe60008100407 */
[----:B------:R2:W-:Y:S01]  /*3510*/  ATOMS.XOR RZ, [UR6+0x10], R2 ;  /* 0x00001002ffff798c */ /* 0x0005e2000b800006 */
[----:B------:R-:W-:Y:S05]  /*3520*/  BRA `(.L_x_67) ;  /* 0x0000000000107947 */ /* 0x000fea0003800000 */
.L_x_60:
[----:B------:R-:W-:-:S05]  /*3530*/  MOV R2, 0xffffffff ;  /* 0xffffffff00027802 */ /* 0x000fca0000000f00 */
[----:B------:R1:W-:Y:S02]  /*3540*/  STS [UR37+0x180], R2 ;  /* 0x00018002ff007988 */ /* 0x0003e40008000825 */
[----:B-1----:R-:W-:Y:S02]  /*3550*/  MOV R2, 0x3570 ;  /* 0x0000357000027802 */ /* 0x002fe40000000f00 */
[----:B-----5:R-:W-:Y:S05]  /*3560*/  CALL.REL.NOINC `($__internal_1_$__cuda_sm10x_tcgen05_guardrail_trap_phase_invalid_during_alloc) ;  /* 0x0000009800687944 */ /* 0x020fea0003c00000 */
.L_x_67:
[----:B------:R-:W-:Y:S05]  /*3570*/  WARPSYNC.ALL ;  /* 0x0000000000007948 */ /* 0x000fea0003800000 */
[----:B------:R-:W3:Y:S01]  /*3580*/  S2UR UR7, SR_CgaCtaId ;  /* 0x00000000000779c3 */ /* 0x000ee20000008800 */
[----:B------:R-:W-:Y:S01]  /*3590*/  UMOV UR6, 0x400 ;  /* 0x0000040000067882 */ /* 0x000fe20000000000 */
[----:B------:R-:W-:-:S06]  /*35a0*/  NOP ;  /* 0x0000000000007918 */ /* 0x000fcc0000000000 */
[----:B------:R-:W-:Y:S06]  /*35b0*/  BAR.ARV 0x6, 0xa0 ;  /* 0x0182800000007b1d */ /* 0x000fec0000002000 */
[----:B------:R-:W4:Y:S01]  /*35c0*/  LDCU UR8, c[0x0][0x38c] ;  /* 0x00007180ff0877ac */ /* 0x000f220008000800 */
[----:B------:R-:W-:Y:S01]  /*35d0*/  LOP3.LUT R0, R0, 0xffff, RZ, 0xc0, !PT ;  /* 0x0000ffff00007812 */ /* 0x000fe200078ec0ff */
[----:B-1----:R-:W-:Y:S01]  /*35e0*/  IMAD.MOV.U32 R9, RZ, RZ, 0x1 ;  /* 0x00000001ff097424 */ /* 0x002fe200078e00ff */
[----:B------:R-:W-:Y:S01]  /*35f0*/  LOP3.LUT R8, R8, 0xffff, RZ, 0xc0, !PT ;  /* 0x0000ffff08087812 */ /* 0x000fe200078ec0ff */
[----:B------:R-:W-:Y:S01]  /*3600*/  UMOV UR19, URZ ;  /* 0x000000ff00137c82 */ /* 0x000fe20008000000 */
[----:B------:R-:W-:Y:S01]  /*3610*/  R2UR UR11, R0 ;  /* 0x00000000000b72ca */ /* 0x000fe200000e0000 */
[----:B------:R-:W-:Y:S01]  /*3620*/  UMOV UR18, URZ ;  /* 0x000000ff00127c82 */ /* 0x000fe20008000000 */
[----:B------:R-:W-:Y:S01]  /*3630*/  R2UR UR12, R8 ;  /* 0x00000000080c72ca */ /* 0x000fe200000e0000 */
[----:B------:R-:W-:Y:S01]  /*3640*/  IMAD.MOV.U32 R8, RZ, RZ, RZ ;  /* 0x000000ffff087224 */ /* 0x000fe200078e00ff */
[----:B------:R-:W-:Y:S01]  /*3650*/  UMOV UR17, URZ ;  /* 0x000000ff00117c82 */ /* 0x000fe20008000000 */
[----:B---3--:R-:W-:-:S02]  /*3660*/  ULEA UR7, UR7, UR6, 0x18 ;  /* 0x0000000607077291 */ /* 0x008fc4000f8ec0ff */
[----:B------:R-:W-:Y:S02]  /*3670*/  UISETP.NE.AND UP2, UPT, UR5, URZ, UPT ;  /* 0x000000ff0500728c */ /* 0x000fe4000bf45270 */
[----:B------:R-:W-:Y:S02]  /*3680*/  UIADD3 UR13, UPT, UPT, UR7, 0x8400, URZ ;  /* 0x00008400070d7890 */ /* 0x000fe4000fffe0ff */
[----:B------:R-:W-:Y:S02]  /*3690*/  UIADD3 UR14, UPT, UPT, UR7, 0x18400, URZ ;  /* 0x00018400070e7890 */ /* 0x000fe4000fffe0ff */
[----:B----4-:R-:W-:Y:S01]  /*36a0*/  UIADD3 UR8, UPT, UPT, UR8, 0x1f, URZ ;  /* 0x0000001f08087890 */ /* 0x010fe2000fffe0ff */
[----:B--2---:R-:W1:Y:S01]  /*36b0*/  LDS R2, [UR7+0x180] ;  /* 0x00018007ff027984 */ /* 0x004e620008000800 */
[----:B------:R-:W-:Y:S02]  /*36c0*/  USHF.R.U32.HI UR13, URZ, 0x4, UR13 ;  /* 0x00000004ff0d7899 */ /* 0x000fe4000801160d */
[----:B------:R-:W-:-:S02]  /*36d0*/  USHF.R.S32.HI UR6, URZ, 0x1f, UR8 ;  /* 0x0000001fff067899 */ /* 0x000fc40008011408 */
[----:B------:R-:W-:Y:S02]  /*36e0*/  USHF.R.U32.HI UR14, URZ, 0x4, UR14 ;  /* 0x00000004ff0e7899 */ /* 0x000fe4000801160e */
[----:B------:R-:W-:Y:S02]  /*36f0*/  ULEA.HI UR6, UR6, UR8, URZ, 0x5 ;  /* 0x0000000806067291 */ /* 0x000fe4000f8f28ff */
[----:B------:R-:W-:Y:S02]  /*3700*/  ULOP3.LUT UR13, UR13, 0x3fff, URZ, 0xc0, !UPT ;  /* 0x00003fff0d0d7892 */ /* 0x000fe4000f8ec0ff */
[----:B------:R-:W-:Y:S02]  /*3710*/  USHF.R.S32.HI UR6, URZ, 0x5, UR6 ;  /* 0x00000005ff067899 */ /* 0x000fe40008011406 */
[----:B------:R-:W-:Y:S02]  /*3720*/  ULOP3.LUT UR14, UR14, 0x3fff, URZ, 0xc0, !UPT ;  /* 0x00003fff0e0e7892 */ /* 0x000fe4000f8ec0ff */
[----:B------:R-:W-:Y:S01]  /*3730*/  UISETP.LT.AND UP0, UPT, UR6, 0x1, UPT ;  /* 0x000000010600788c */ /* 0x000fe2000bf01270 */
[----:B------:R-:W-:Y:S01]  /*3740*/  UMOV UR28, 0x0 ;  /* 0x00000000001c7882 */ /* 0x000fe20000000000 */
[----:B------:R-:W-:Y:S01]  /*3750*/  UMOV UR29, 0x8400910 ;  /* 0x08400910001d7882 */ /* 0x000fe20000000000 */
[----:B------:R-:W-:-:S02]  /*3760*/  ULOP3.LUT UR13, UR13, 0x10000, URZ, 0xfc, !UPT ;  /* 0x000100000d0d7892 */ /* 0x000fc4000f8efcff */
[----:B------:R-:W-:Y:S02]  /*3770*/  ULOP3.LUT UR14, UR14, 0x10000, URZ, 0xfc, !UPT ;  /* 0x000100000e0e7892 */ /* 0x000fe4000f8efcff */
[----:B------:R-:W-:Y:S01]  /*3780*/  USEL UR20, UR6, 0x1, !UP0 ;  /* 0x0000000106147887 */ /* 0x000fe2000c000000 */
[----:B------:R-:W-:Y:S01]  /*3790*/  UMOV UR26, 0x0 ;  /* 0x00000000001a7882 */ /* 0x000fe20000000000 */
[----:B------:R-:W-:Y:S01]  /*37a0*/  UMOV UR27, 0x8400910 ;  /* 0x08400910001b7882 */ /* 0x000fe20000000000 */
[----:B------:R-:W-:Y:S01]  /*37b0*/  UMOV UR24, 0x0 ;  /* 0x0000000000187882 */ /* 0x000fe20000000000 */
[----:B------:R-:W-:Y:S01]  /*37c0*/  UMOV UR25, 0x8400910 ;  /* 0x0840091000197882 */ /* 0x000fe20000000000 */
[----:B------:R-:W-:Y:S01]  /*37d0*/  UMOV UR22, 0x0 ;  /* 0x0000000000167882 */ /* 0x000fe20000000000 */
[----:B------:R-:W-:Y:S01]  /*37e0*/  UMOV UR23, 0x8400910 ;  /* 0x0840091000177882 */ /* 0x000fe20000000000 */
[----:B-1----:R-:W-:Y:S02]  /*37f0*/  R2UR UR21, R2 ;  /* 0x00000000021572ca */ /* 0x002fe400000e0000 */
[----:B------:R-:W-:-:S13]  /*3800*/  CS2R R2, SRZ ;  /* 0x0000000000027805 */ /* 0x000fda000001ff00 */
.L_x_78:
[C---:B------:R-:W-:Y:S02]  /*3810*/  LEA R0, R8.reuse, UR7, 0x3 ;  /* 0x0000000708007c11 */ /* 0x040fe4000f8e18ff */
[----:B------:R-:W-:Y:S02]  /*3820*/  SHF.L.U32 R5, R3, 0x1f, RZ ;  /* 0x0000001f03057819 */ /* 0x000fe400000006ff */
[----:B------:R-:W-:Y:S02]  /*3830*/  LEA R4, R8, UR7, 0x4 ;  /* 0x0000000708047c11 */ /* 0x000fe4000f8e20ff */
[----:B------:R-:W1:Y:S02]  /*3840*/  SYNCS.PHASECHK.TRANS64.TRYWAIT P0, [R0+URZ+0xd0], R5 ;  /* 0x0000d005000075a7 */ /* 0x000e6400080011ff */
[----:B-1-34-:R-:W-:Y:S05]  /*3850*/  @!P0 BRA `(.L_x_71) ;  /* 0x0000008800fc8947 */ /* 0x01afea0003800000 */
.L_x_215:
[----:B-1----:R-:W1:Y:S01]  /*3860*/  LDS.128 R4, [R4+0x160] ;  /* 0x0001600004047984 */ /* 0x002e620000000c00 */
[----:B------:R-:W-:Y:S02]  /*3870*/  VIADD R0, R0, 0xe0 ;  /* 0x000000e000007836 */ /* 0x000fe40000000000 */
[----:B------:R-:W-:Y:S01]  /*3880*/  VIADD R8, R8, 0x1 ;  /* 0x0000000108087836 */ /* 0x000fe20000000000 */
[----:B------:R-:W-:Y:S01]  /*3890*/  @!PT LDS RZ, [RZ] ;  /* 0x00000000fffff984 */ /* 0x000fe20000000800 */
[----:B------:R-:W-:Y:S01]  /*38a0*/  @!PT LDS RZ, [RZ] ;  /* 0x00000000fffff984 */ /* 0x000fe20000000800 */
[----:B------:R-:W-:Y:S01]  /*38b0*/  @!PT LDS RZ, [RZ] ;  /* 0x00000000fffff984 */ /* 0x000fe20000000800 */
[----:B------:R-:W-:Y:S01]  /*38c0*/  @!PT LDS RZ, [RZ] ;  /* 0x00000000fffff984 */ /* 0x000fe20000000800 */
[----:B------:R2:W-:Y:S06]  /*38d0*/  MEMBAR.ALL.CTA ;  /* 0x0000000000007992 */ /* 0x0005ec0000008000 */
[----:B--2---:R-:W2:Y:S01]  /*38e0*/  FENCE.VIEW.ASYNC.S ;  /* 0x00000000000073c6 */ /* 0x004ea20000000000 */
[----:B------:R-:W-:-:S04]  /*38f0*/  PRMT R0, RZ, 0x654, R0 ;  /* 0x00000654ff007816 */ /* 0x000fc80000000000 */
[----:B--2---:R2:W-:Y:S01]  /*3900*/  SYNCS.ARRIVE.TRANS64.RED.A1T0 RZ, [R0+URZ], RZ ;  /* 0x000000ff00ff79a7 */ /* 0x0045e200081004ff */
[----:B-1----:R-:W-:Y:S01]  /*3910*/  LOP3.LUT P1, RZ, R6, 0x1, RZ, 0xc0, !PT ;  /* 0x0000000106ff7812 */ /* 0x002fe2000782c0ff */
[----:B--2---:R-:W-:-:S12]  /*3920*/  BRA.U UP2, `(.L_x_72) ;  /* 0x0000000502087547 */ /* 0x004fd8000b800000 */
[----:B------:R-:W1:Y:S01]  /*3930*/  LDCU UR8, c[0x0][0x38c] ;  /* 0x00007180ff0877ac */ /* 0x000e620008000800 */
[----:B------:R-:W-:Y:S02]  /*3940*/  PLOP3.LUT P2, PT, PT, PT, PT, 0x80, 0x8 ;  /* 0x000000000008781c */ /* 0x000fe40003f4f070 */
[----:B------:R-:W-:Y:S01]  /*3950*/  SHF.L.U32 R5, R9, 0x1f, RZ ;  /* 0x0000001f09057819 */ /* 0x000fe200000006ff */
[----:B------:R-:W-:Y:S02]  /*3960*/  ULEA UR9, UR19, UR7, 0x3 ;  /* 0x0000000713097291 */ /* 0x000fe4000f8e18ff */
[----:B------:R-:W-:Y:S02]  /*3970*/  ULEA UR10, UR19, UR21, 0x7 ;  /* 0x00000015130a7291 */ /* 0x000fe4000f8e38ff */
[----:B-1----:R-:W-:-:S06]  /*3980*/  UISETP.GE.AND UP0, UPT, UR8, 0x1, UPT ;  /* 0x000000010800788c */ /* 0x002fcc000bf06270 */
[----:B------:R-:W-:-:S05]  /*3990*/  PLOP3.LUT P0, PT, PT, PT, UP0, 0x80, 0x8 ;  /* 0x000000000008781c */ /* 0x000fca0003f0f008 */
[----:B------:R-:W-:-:S08]  /*39a0*/  @UP0 ULEA UR8, UR18, UR7, 0x3 ;  /* 0x0000000712080291 */ /* 0x000fd0000f8e18ff */
[----:B------:R-:W-:-:S04]  /*39b0*/  @P0 SHF.L.U32 R0, R2, 0x1f, RZ ;  /* 0x0000001f02000819 */ /* 0x000fc800000006ff */
[----:B------:R1:W2:Y:S01]  /*39c0*/  @P0 SYNCS.PHASECHK.TRANS64.TRYWAIT P2, [UR8], R0 ;  /* 0x00000000ff0005a7 */ /* 0x0002a20008041108 */
[----:B------:R-:W3:Y:S02]  /*39d0*/  SYNCS.PHASECHK.TRANS64.TRYWAIT P0, [UR9+0x110], R5 ;  /* 0x00011005ff0075a7 */ /* 0x000ee40008001109 */
[----:B-123--:R-:W-:Y:S05]  /*39e0*/  @!P0 BRA `(.L_x_73) ;  /* 0x0000008800ac8947 */ /* 0x00efea0003800000 */
.L_x_217:
[----:B------:R-:W-:Y:S01]  /*39f0*/  UMOV UR16, UR17 ;  /* 0x0000001100107c82 */ /* 0x000fe20008000000 */
[----:B------:R-:W-:Y:S05]  /*3a00*/  BRA.U !UP0, `(.L_x_74) ;  /* 0x0000000108c07547 */ /* 0x000fea000b800000 */
[----:B------:R-:W-:Y:S02]  /*3a10*/  UIADD3 UR16, UPT, UPT, UR20, UR17, URZ ;  /* 0x0000001114107290 */ /* 0x000fe4000fffe0ff */
[----:B------:R-:W-:Y:S01]  /*3a20*/  UPLOP3.LUT UP3, UPT, UPT, UPT, UPT, 0x40, 0x4 ;  /* 0x000000000004789c */ /* 0x000fe20003f6e870 */
[----:B------:R-:W-:Y:S01]  /*3a30*/  UMOV UR15, UR6 ;  /* 0x00000006000f7c82 */ /* 0x000fe20008000000 */
[----:B------:R-:W-:-:S09]  /*3a40*/  UMOV UR46, UR18 ;  /* 0x00000012002e7c82 */ /* 0x000fd20008000000 */
.L_x_77:
[----:B--2---:R-:W-:Y:S01]  /*3a50*/  ULEA UR8, UR46, UR7, 0x3 ;  /* 0x000000072e087291 */ /* 0x004fe2000f8e18ff */
[----:B---3--:R-:W-:Y:S11]  /*3a60*/  @P2 BRA `(.L_x_75) ;  /* 0x00000000000c2947 */ /* 0x008ff60003800000 */
[----:B-1----:R-:W-:Y:S04]  /*3a70*/  SHF.L.U32 R5, R2, 0x1f, RZ ;  /* 0x0000001f02057819 */ /* 0x002fe800000006ff */
[----:B------:R-:W1:Y:S02]  /*3a80*/  SYNCS.PHASECHK.TRANS64.TRYWAIT P0, [UR8], R5 ;  /* 0x00000005ff0075a7 */ /* 0x000e640008001108 */
[----:B-1----:R-:W-:Y:S05]  /*3a90*/  @!P0 BRA `(.L_x_76) ;  /* 0x0000008800988947 */ /* 0x002fea0003800000 */
.L_x_75:
[----:B------:R-:W-:Y:S01]  /*3aa0*/  UISETP.NE.AND UP0, UPT, UR15, 0x1, UPT ;  /* 0x000000010f00788c */ /* 0x000fe2000bf05270 */
[----:B------:R-:W-:Y:S01]  /*3ab0*/  PLOP3.LUT P2, PT, PT, PT, PT, 0x80, 0x8 ;  /* 0x000000000008781c */ /* 0x000fe20003f4f070 */
[----:B------:R-:W-:Y:S02]  /*3ac0*/  UIADD3 UR18, UPT, UPT, UR46, 0x1, URZ ;  /* 0x000000012e127890 */ /* 0x000fe4000fffe0ff */
[----:B------:R-:W-:Y:S02]  /*3ad0*/  ULEA UR32, UR46, UR14, 0xa ;  /* 0x0000000e2e207291 */ /* 0x000fe4000f8e50ff */
[----:B------:R-:W-:Y:S01]  /*3ae0*/  UISETP.NE.AND UP1, UPT, UR18, 0x8, UPT ;  /* 0x000000081200788c */ /* 0x000fe2000bf25270 */
[----:B------:R-:W-:Y:S01]  /*3af0*/  PLOP3.LUT P0, PT, PT, PT, UP0, 0x80, 0x8 ;  /* 0x000000000008781c */ /* 0x000fe20003f0f008 */
[----:B------:R-:W-:Y:S02]  /*3b00*/  UIADD3 UR44, UPT, UPT, UR32, 0x2, URZ ;  /* 0x00000002202c7890 */ /* 0x000fe4000fffe0ff */
[----:B------:R-:W-:Y:S02]  /*3b10*/  USEL UR31, URZ, 0x1, UP1 ;  /* 0x00000001ff1f7887 */ /* 0x000fe40008800000 */
[----:B------:R-:W-:Y:S02]  /*3b20*/  USEL UR18, UR18, URZ, UP1 ;  /* 0x000000ff12127287 */ /* 0x000fe40008800000 */
[----:B------:R-:W-:Y:S02]  /*3b30*/  UIADD3 UR40, UPT, UPT, UR32, 0x4, URZ ;  /* 0x0000000420287890 */ /* 0x000fe4000fffe0ff */
[----:B------:R-:W-:Y:S01]  /*3b40*/  @UP0 ULEA UR30, UR18, UR7, 0x3 ;  /* 0x00000007121e0291 */ /* 0x000fe2000f8e18ff */
[----:B------:R-:W-:Y:S01]  /*3b50*/  LOP3.LUT R2, R2, UR31, RZ, 0x3c, !PT ;  /* 0x0000001f02027c12 */ /* 0x000fe2000f8e3cff */
[----:B------:R-:W-:Y:S02]  /*3b60*/  UIADD3 UR36, UPT, UPT, UR32, 0x6, URZ ;  /* 0x0000000620247890 */ /* 0x000fe4000fffe0ff */
[----:B------:R-:W-:Y:S01]  /*3b70*/  UIADD3 UR8, UPT, UPT, UR8, 0x40, URZ ;  /* 0x0000004008087890 */ /* 0x000fe2000fffe0ff */
[----:B-1----:R-:W-:Y:S01]  /*3b80*/  @P0 SHF.L.U32 R0, R2, 0x1f, RZ ;  /* 0x0000001f02000819 */ /* 0x002fe200000006ff */
[----:B------:R-:W-:Y:S02]  /*3b90*/  UIADD3 UR17, UPT, UPT, UR17, 0x1, URZ ;  /* 0x0000000111117890 */ /* 0x000fe4000fffe0ff */
[----:B------:R-:W-:Y:S01]  /*3ba0*/  UIADD3 UR15, UPT, UPT, UR15, -0x1, URZ ;  /* 0xffffffff0f0f7890 */ /* 0x000fe2000fffe0ff */
[----:B------:R2:W3:Y:S01]  /*3bb0*/  @P0 SYNCS.PHASECHK.TRANS64.TRYWAIT P2, [UR30], R0 ;  /* 0x00000000ff0005a7 */ /* 0x0004e2000804111e */
[----:B------:R-:W-:Y:S02]  /*3bc0*/  ULEA UR30, UR46, UR13, 0x9 ;  /* 0x0000000d2e1e7291 */ /* 0x000fe4000f8e48ff */
[----:B------:R-:W-:Y:S02]  /*3bd0*/  UISETP.NE.AND UP0, UPT, UR17, UR16, UPT ;  /* 0x000000101100728c */ /* 0x000fe4000bf05270 */
[----:B------:R-:W-:Y:S02]  /*3be0*/  UIADD3 UR42, UPT, UPT, UR30, 0x2, URZ ;  /* 0x000000021e2a7890 */ /* 0x000fe4000fffe0ff */
[----:B------:R-:W-:Y:S02]  /*3bf0*/  UIADD3 UR38, UPT, UPT, UR30, 0x4, URZ ;  /* 0x000000041e267890 */ /* 0x000fe4000fffe0ff */
[----:B------:R-:W-:Y:S01]  /*3c00*/  UIADD3 UR34, UPT, UPT, UR30, 0x6, URZ ;  /* 0x000000061e227890 */ /* 0x000fe2000fffe0ff */
[----:B------:R-:W-:Y:S01]  /*3c10*/  UMOV UR33, 0x40004040 ;  /* 0x4000404000217882 */ /* 0x000fe20000000000 */
[----:B------:R-:W-:Y:S01]  /*3c20*/  UMOV UR31, 0x40004040 ;  /* 0x40004040001f7882 */ /* 0x000fe20000000000 */
[----:B------:R-:W-:Y:S01]  /*3c30*/  UMOV UR45, 0x40004040 ;  /* 0x40004040002d7882 */ /* 0x000fe20000000000 */
[----:B------:R2:W-:Y:S01]  /*3c40*/  UTCHMMA.2CTA gdesc[UR30], gdesc[UR32], tmem[UR10], tmem[UR28], idesc[UR29], UP3 ;  /* 0x00ff1c201e0075ea */ /* 0x0005e20009a0000a */
[----:B------:R-:W-:Y:S01]  /*3c50*/  UPLOP3.LUT UP3, UPT, UPT, UPT, UPT, 0x80, 0x8 ;  /* 0x000000000008789c */ /* 0x000fe20003f6f070 */
[----:B------:R-:W-:Y:S01]  /*3c60*/  UMOV UR43, 0x40004040 ;  /* 0x40004040002b7882 */ /* 0x000fe20000000000 */
[----:B------:R-:W-:Y:S01]  /*3c70*/  UMOV UR41, 0x40004040 ;  /* 0x4000404000297882 */ /* 0x000fe20000000000 */
[----:B------:R2:W-:Y:S01]  /*3c80*/  UTCHMMA.2CTA gdesc[UR42], gdesc[UR44], tmem[UR10], tmem[UR26], idesc[UR27], UPT ;  /* 0x00ff1a2c2a0075ea */ /* 0x0005e2000ba0000a */
[----:B------:R-:W-:Y:S01]  /*3c90*/  UMOV UR39, 0x40004040 ;  /* 0x4000404000277882 */ /* 0x000fe20000000000 */
[----:B------:R-:W-:Y:S01]  /*3ca0*/  UMOV UR37, 0x40004040 ;  /* 0x4000404000257882 */ /* 0x000fe20000000000 */
[----:B------:R-:W-:Y:S01]  /*3cb0*/  UMOV UR35, 0x40004040 ;  /* 0x4000404000237882 */ /* 0x000fe20000000000 */
[----:B------:R2:W-:Y:S01]  /*3cc0*/  UTCHMMA.2CTA gdesc[UR38], gdesc[UR40], tmem[UR10], tmem[UR24], idesc[UR25], UPT ;  /* 0x00ff1828260075ea */ /* 0x0005e2000ba0000a */
[----:B------:R2:W-:Y:S01]  /*3cd0*/  UTCHMMA.2CTA gdesc[UR34], gdesc[UR36], tmem[UR10], tmem[UR22], idesc[UR23], UPT ;  /* 0x00ff1624220075ea */ /* 0x0005e2000ba0000a */
[----:B------:R2:W-:Y:S01]  /*3ce0*/  UTCBAR.2CTA.MULTICAST [UR8], URZ, UR12 ;  /* 0x000000ff080073e9 */ /* 0x0005e2000820080c */
[----:B------:R-:W-:Y:S01]  /*3cf0*/  UMOV UR46, UR18 ;  /* 0x00000012002e7c82 */ /* 0x000fe20008000000 */
[----:B------:R-:W-:Y:S05]  /*3d00*/  BRA.U UP0, `(.L_x_77) ;  /* 0xfffffffd00507547 */ /* 0x000fea000b83ffff */
.L_x_74:
[----:B------:R-:W-:Y:S01]  /*3d10*/  UIADD3 UR9, UPT, UPT, UR9, 0xf0, URZ ;  /* 0x000000f009097890 */ /* 0x000fe2000fffe0ff */
[----:B------:R-:W-:-:S08]  /*3d20*/  UMOV UR17, UR16 ;  /* 0x0000001000117c82 */ /* 0x000fd00008000000 */
[----:B------:R4:W-:Y:S01]  /*3d30*/  UTCBAR.2CTA.MULTICAST [UR9], URZ, UR11 ;  /* 0x000000ff090073e9 */ /* 0x0009e2000820080b */
[----:B------:R-:W-:Y:S02]  /*3d40*/  NOP ;  /* 0x0000000000007918 */ /* 0x000fe40000000000 */
.L_x_72:
[----:B------:R-:W-:Y:S01]  /*3d50*/  UIADD3 UR19, UPT, UPT, UR19, 0x1, URZ ;  /* 0x0000000113137890 */ /* 0x000fe2000fffe0ff */
[----:B------:R-:W-:-:S03]  /*3d60*/  ISETP.NE.AND P0, PT, R8, 0x2, PT ;  /* 0x000000020800780c */ /* 0x000fc60003f05270 */
[----:B------:R-:W-:Y:S01]  /*3d70*/  UISETP.NE.AND UP0, UPT, UR19, 0x4, UPT ;  /* 0x000000041300788c */ /* 0x000fe2000bf05270 */
[----:B-12---:R-:W-:Y:S02]  /*3d80*/  SEL R0, RZ, 0x1, P0 ;  /* 0x00000001ff007807 */ /* 0x006fe40000000000 */
[----:B------:R-:W-:Y:S01]  /*3d90*/  SEL R8, R8, RZ, P0 ;  /* 0x000000ff08087207 */ /* 0x000fe20000000000 */
[----:B------:R-:W-:Y:S01]  /*3da0*/  USEL UR8, URZ, 0x1, UP0 ;  /* 0x00000001ff087887 */ /* 0x000fe20008000000 */
[----:B------:R-:W-:Y:S01]  /*3db0*/  LOP3.LUT R3, R3, R0, RZ, 0x3c, !PT ;  /* 0x0000000003037212 */ /* 0x000fe200078e3cff */
[----:B------:R-:W-:-:S04]  /*3dc0*/  USEL UR19, UR19, URZ, UP0 ;  /* 0x000000ff13137287 */ /* 0x000fc80008000000 */
[----:B------:R-:W-:Y:S01]  /*3dd0*/  LOP3.LUT R9, R9, UR8, RZ, 0x3c, !PT ;  /* 0x0000000809097c12 */ /* 0x000fe2000f8e3cff */
[----:B------:R-:W-:Y:S07]  /*3de0*/  @P1 BRA `(.L_x_78) ;  /* 0xfffffff800881947 */ /* 0x000fee000383ffff */
[----:B------:R-:W1:Y:S01]  /*3df0*/  S2UR UR6, SR_CgaCtaId ;  /* 0x00000000000679c3 */ /* 0x000e620000008800 */
[----:B------:R-:W-:Y:S01]  /*3e00*/  ELECT P0, URZ, PT ;  /* 0x0000000000ff782f */ /* 0x000fe20003800000 */
[----:B------:R-:W-:Y:S01]  /*3e10*/  HFMA2 R0, -RZ, RZ, 0, 5.9604644775390625e-08 ;  /* 0x00000001ff007431 */ /* 0x000fe200000001ff */
[----:B------:R-:W-:-:S05]  /*3e20*/  UMOV UR8, 0x40 ;  /* 0x0000004000087882 */ /* 0x000fca0000000000 */
[----:B------:R-:W-:Y:S01]  /*3e30*/  UVIRTCOUNT.DEALLOC.SMPOOL 0x80 ;  /* 0x000000800000784c */ /* 0x000fe20000000000 */
[----:B------:R-:W-:Y:S02]  /*3e40*/  UISETP.NE.AND UP0, UPT, UR5, URZ, UPT ;  /* 0x000000ff0500728c */ /* 0x000fe4000bf05270 */
[----:B-1----:R-:W-:-:S09]  /*3e50*/  ULEA UR6, UR6, UR8, 0x18 ;  /* 0x0000000806067291 */ /* 0x002fd2000f8ec0ff */
[----:B------:R1:W-:Y:S01]  /*3e60*/  @P0 STS.U8 [UR6+0x1c], R0 ;  /* 0x00001c00ff000988 */ /* 0x0003e20008000006 */
[----:B------:R-:W-:Y:S05]  /*3e70*/  BRA.U UP0, `(.L_x_79) ;  /* 0x0000000100a07547 */ /* 0x000fea000b800000 */
[----:B------:R-:W-:Y:S01]  /*3e80*/  UIADD3 UR5, UPT, UPT, UR7, 0x110, URZ ;  /* 0x0000011007057890 */ /* 0x000fe2000fffe0ff */
[----:B------:R-:W-:-:S03]  /*3e90*/  SHF.L.U32 R3, R9, 0x1f, RZ ;  /* 0x0000001f09037819 */ /* 0x000fc600000006ff */
[----:B------:R-:W-:-:S09]  /*3ea0*/  ULEA UR8, UR19, UR5, 0x3 ;  /* 0x0000000513087291 */ /* 0x000fd2000f8e18ff */
[----:B------:R-:W2:Y:S02]  /*3eb0*/  SYNCS.PHASECHK.TRANS64.TRYWAIT P0, [UR8], R3 ;  /* 0x00000003ff0075a7 */ /* 0x000ea40008001108 */
[----:B--2---:R-:W-:Y:S05]  /*3ec0*/  @!P0 BRA `(.L_x_80) ;  /* 0x0000008400a48947 */ /* 0x004fea0003800000 */
.L_x_220:
[----:B----4-:R-:W-:-:S04]  /*3ed0*/  UIADD3 UR9, UPT, UPT, UR19, 0x1, URZ ;  /* 0x0000000113097890 */ /* 0x010fc8000fffe0ff */
        /* <DEDUP_REMOVED lines=8> */
.L_x_222:
        /* <DEDUP_REMOVED lines=9> */
.L_x_224:
[----:B------:R-:W-:-:S04]  /*3ff0*/  UIADD3 UR9, UPT, UPT, UR9, 0x1, URZ ;  /* 0x0000000109097890 */ /* 0x000fc8000fffe0ff */
[----:B------:R-:W-:-:S04]  /*4000*/  UISETP.NE.AND UP1, UPT, UR9, 0x4, UPT ;  /* 0x000000040900788c */ /* 0x000fc8000bf25270 */
[----:B------:R-:W-:Y:S02]  /*4010*/  USEL UR8, URZ, 0x1, UP1 ;  /* 0x00000001ff087887 */ /* 0x000fe40008800000 */
[----:B------:R-:W-:-:S04]  /*4020*/  USEL UR9, UR9, URZ, UP1 ;  /* 0x000000ff09097287 */ /* 0x000fc80008800000 */
[----:B------:R-:W-:Y:S01]  /*4030*/  ULEA UR9, UR9, UR5, 0x3 ;  /* 0x0000000509097291 */ /* 0x000fe2000f8e18ff */
[----:B-1----:R-:W-:-:S04]  /*4040*/  LOP3.LUT R3, R2, UR8, RZ, 0x3c, !PT ;  /* 0x0000000802037c12 */ /* 0x002fc8000f8e3cff */
[----:B------:R-:W-:Y:S01]  /*4050*/  SHF.L.U32 R3, R3, 0x1f, RZ ;  /* 0x0000001f03037819 */ /* 0x000fe200000006ff */
[----:B------:R-:W-:-:S04]  /*4060*/  IMAD.U32 R0, RZ, RZ, UR9 ;  /* 0x00000009ff007e24 */ /* 0x000fc8000f8e00ff */
[----:B------:R1:W2:Y:S03]  /*4070*/  SYNCS.PHASECHK.TRANS64.TRYWAIT P0, [R0+URZ], R3 ;  /* 0x00000003000075a7 */ /* 0x0002a600080011ff */
[----:B--2---:R-:W-:Y:S05]  /*4080*/  @!P0 NANOSLEEP.SYNCS 0x989680 ;  /* 0x009896800000895d */ /* 0x004fea0003900000 */
[----:B------:R-:W2:Y:S02]  /*4090*/  @!P0 SYNCS.PHASECHK.TRANS64 P0, [R0+URZ], R3 ;  /* 0x00000003000085a7 */ /* 0x000ea400080010ff */
[----:B--2---:R-:W-:Y:S05]  /*40a0*/  @P0 BRA `(.L_x_83) ;  /* 0x0000000000200947 */ /* 0x004fea0003800000 */
.L_x_84:
[----:B--2---:R2:W4:Y:S02]  /*40b0*/  SYNCS.PHASECHK.TRANS64.TRYWAIT P0, [R0+URZ], R3 ;  /* 0x00000003000075a7 */ /* 0x00452400080011ff */
[----:B----4-:R-:W-:Y:S05]  /*40c0*/  @!P0 NANOSLEEP.SYNCS 0x989680 ;  /* 0x009896800000895d */ /* 0x010fea0003900000 */
[----:B------:R-:W4:Y:S02]  /*40d0*/  @!P0 SYNCS.PHASECHK.TRANS64 P0, [R0+URZ], R3 ;  /* 0x00000003000085a7 */ /* 0x000f2400080010ff */
[----:B----4-:R-:W-:Y:S05]  /*40e0*/  @!P0 BRA `(.L_x_84) ;  /* 0xfffffffc00f08947 */ /* 0x010fea000383ffff */
[----:B------:R-:W-:Y:S05]  /*40f0*/  BRA `(.L_x_83) ;  /* 0x00000000000c7947 */ /* 0x000fea0003800000 */
.L_x_79:
[----:B------:R-:W-:-:S04]  /*4100*/  UIADD3 UR5, UPT, UPT, UR7, 0x150, URZ ;  /* 0x0000015007057890 */ /* 0x000fc8000fffe0ff */
[----:B------:R-:W-:-:S09]  /*4110*/  UPRMT UR5, UR4, 0x654, UR5 ;  /* 0x0000065404057896 */ /* 0x000fd20008000005 */
[----:B------:R-:W-:Y:S03]  /*4120*/  SYNCS.ARRIVE.TRANS64.RED.A1T0 RZ, [UR5], RZ ;  /* 0x000000ffffff79a7 */ /* 0x000fe60008100405 */
.L_x_83:
[----:B-12---:R-:W-:Y:S01]  /*4130*/  SHF.L.U32 R3, RZ, 0x1f, RZ ;  /* 0x0000001fff037819 */ /* 0x006fe200000006ff */
[----:B------:R-:W-:Y:S01]  /*4140*/  UIADD3 UR5, UPT, UPT, UR7, 0x150, URZ ;  /* 0x0000015007057890 */ /* 0x000fe2000fffe0ff */
[----:B------:R-:W-:Y:S02]  /*4150*/  PLOP3.LUT P0, PT, PT, PT, UP0, 0x80, 0x8 ;  /* 0x000000000008781c */ /* 0x000fe40003f0f008 */
[----:B------:R-:W1:Y:S02]  /*4160*/  SYNCS.PHASECHK.TRANS64.TRYWAIT P1, [UR7+0x150], R3 ;  /* 0x00015003ff0075a7 */ /* 0x000e640008021107 */
[----:B-1----:R-:W-:Y:S09]  /*4170*/  @!P1 BRA `(.L_x_85) ;  /* 0x0000008400409947 */ /* 0x002ff20003800000 */
.L_x_226:
[----:B------:R-:W-:Y:S01]  /*4180*/  @!UP0 UPRMT UR5, UR4, 0x654, UR5 ;  /* 0x0000065404058896 */ /* 0x000fe20008000005 */
[----:B------:R-:W-:Y:S02]  /*4190*/  UMOV UR8, 0xffff ;  /* 0x0000ffff00087882 */ /* 0x000fe40000000000 */
[----:B------:R-:W-:-:S06]  /*41a0*/  UMOV UR4, 0x1 ;  /* 0x0000000100047882 */ /* 0x000fcc0000000000 */
[----:B------:R-:W-:Y:S01]  /*41b0*/  @!P0 SYNCS.ARRIVE.TRANS64.RED.A1T0 RZ, [UR5], RZ ;  /* 0x000000ffffff89a7 */ /* 0x000fe20008100405 */
[----:B------:R-:W-:Y:S01]  /*41c0*/  NOP ;  /* 0x0000000000007918 */ /* 0x000fe20000000000 */
[----:B-1----:R-:W1:Y:S01]  /*41d0*/  LDS R0, [UR6+0x14] ;  /* 0x00001406ff007984 */ /* 0x002e620008000800 */
[----:B------:R-:W-:-:S04]  /*41e0*/  ULOP3.LUT UR5, UR21, 0xffff, URZ, 0xc0, !UPT ;  /* 0x0000ffff15057892 */ /* 0x000fc8000f8ec0ff */
[----:B------:R-:W-:-:S04]  /*41f0*/  USHF.R.U32.HI UR5, URZ, 0x5, UR5 ;  /* 0x00000005ff057899 */ /* 0x000fc80008011605 */
[----:B------:R-:W-:Y:S02]  /*4200*/  USHF.L.U32 UR8, UR8, UR5, URZ ;  /* 0x0000000508087299 */ /* 0x000fe400080006ff */
[----:B------:R-:W-:-:S04]  /*4210*/  USHF.L.U32 UR4, UR4, UR5, URZ ;  /* 0x0000000504047299 */ /* 0x000fc800080006ff */
[----:B-1----:R-:W-:-:S04]  /*4220*/  LOP3.LUT R0, R0, UR8, RZ, 0xc0, !PT ;  /* 0x0000000800007c12 */ /* 0x002fc8000f8ec0ff */
[----:B------:R-:W-:-:S13]  /*4230*/  ISETP.NE.AND P0, PT, R0, UR8, PT ;  /* 0x0000000800007c0c */ /* 0x000fda000bf05270 */
[----:B------:R-:W-:Y:S05]  /*4240*/  @P0 BRA `(.L_x_86) ;  /* 0x0000000000580947 */ /* 0x000fea0003800000 */
[----:B------:R-:W1:Y:S02]  /*4250*/  LDS R0, [UR6+0x18] ;  /* 0x00001806ff007984 */ /* 0x000e640008000800 */
[----:B-1----:R-:W-:-:S04]  /*4260*/  LOP3.LUT R0, R0, UR4, RZ, 0xc0, !PT ;  /* 0x0000000400007c12 */ /* 0x002fc8000f8ec0ff */
[----:B------:R-:W-:-:S13]  /*4270*/  ISETP.NE.AND P0, PT, R0, UR4, PT ;  /* 0x0000000400007c0c */ /* 0x000fda000bf05270 */
[----:B------:R-:W-:Y:S05]  /*4280*/  @P0 BRA `(.L_x_87) ;  /* 0x00000000003c0947 */ /* 0x000fea0003800000 */
[----:B------:R-:W1:Y:S01]  /*4290*/  S2R R2, SR_LANEID ;  /* 0x0000000000027919 */ /* 0x000e620000000000 */
[----:B------:R-:W-:Y:S01]  /*42a0*/  ULOP3.LUT UR8, URZ, UR8, URZ, 0x33, !UPT ;  /* 0x00000008ff087292 */ /* 0x000fe2000f8e33ff */
[----:B------:R-:W-:Y:S01]  /*42b0*/  LOP3.LUT R4, RZ, UR4, RZ, 0x33, !PT ;  /* 0x00000004ff047c12 */ /* 0x000fe2000f8e33ff */
[----:B------:R-:W-:Y:S02]  /*42c0*/  VOTEU.ANY UR7, UPT, PT ;  /* 0x0000000000077886 */ /* 0x000fe400038e0100 */
[----:B------:R-:W-:Y:S01]  /*42d0*/  UFLO.U32 UR7, UR7 ;  /* 0x00000007000772bd */ /* 0x000fe200080e0000 */
[----:B------:R-:W2:Y:S01]  /*42e0*/  REDUX UR4, R4 ;  /* 0x00000000040473c4 */ /* 0x000ea20000000000 */
[----:B------:R-:W-:-:S06]  /*42f0*/  IMAD.U32 R0, RZ, RZ, UR8 ;  /* 0x00000008ff007e24 */ /* 0x000fcc000f8e00ff */
[----:B------:R1:W-:Y:S01]  /*4300*/  UTCATOMSWS.AND URZ, UR8 ;  /* 0x0000000800ff79e3 */ /* 0x0003e20008000000 */
[----:B------:R-:W3:Y:S01]  /*4310*/  REDUX UR5, R0 ;  /* 0x00000000000573c4 */ /* 0x000ee20000000000 */
[----:B-1----:R-:W-:Y:S01]  /*4320*/  ISETP.EQ.U32.AND P0, PT, R2, UR7, PT ;  /* 0x0000000702007c0c */ /* 0x002fe2000bf02070 */
[----:B--2---:R-:W-:Y:S01]  /*4330*/  IMAD.U32 R2, RZ, RZ, UR4 ;  /* 0x00000004ff027e24 */ /* 0x004fe2000f8e00ff */
[----:B---3--:R-:W-:-:S11]  /*4340*/  MOV R3, UR5 ;  /* 0x0000000500037c02 */ /* 0x008fd60008000f00 */
[----:B------:R1:W-:Y:S04]  /*4350*/  @P0 ATOMS.AND RZ, [UR6+0x14], R3 ;  /* 0x00001403ffff098c */ /* 0x0003e8000a800006 */
[----:B------:R1:W-:Y:S01]  /*4360*/  @P0 ATOMS.AND RZ, [UR6+0x18], R2 ;  /* 0x00001802ffff098c */ /* 0x0003e2000a800006 */
[----:B------:R-:W-:Y:S05]  /*4370*/  BRA `(.L_x_88) ;  /* 0x0000000000147947 */ /* 0x000fea0003800000 */
.L_x_87:
[----:B------:R-:W-:Y:S02]  /*4380*/  MOV R2, 0x43a0 ;  /* 0x000043a000027802 */ /* 0x000fe40000000f00 */
[----:B---345:R-:W-:Y:S05]  /*4390*/  CALL.REL.NOINC `($__internal_0_$__cuda_sm10x_tcgen05_guardrail_trap_col_being_dealloced_not_returned_by_alloc) ;  /* 0x0000008800d07944 */ /* 0x038fea0003c00000 */
[----:B------:R-:W-:Y:S05]  /*43a0*/  BRA `(.L_x_88) ;  /* 0x0000000000087947 */ /* 0x000fea0003800000 */
.L_x_86:
[----:B------:R-:W-:Y:S02]  /*43b0*/  MOV R2, 0x43d0 ;  /* 0x000043d000027802 */ /* 0x000fe40000000f00 */
[----:B---345:R-:W-:Y:S05]  /*43c0*/  CALL.REL.NOINC `($__internal_2_$__cuda_sm10x_tcgen05_guardrail_trap_unallocated_columns_being_dealloced) ;  /* 0x0000008800dc7944 */ /* 0x038fea0003c00000 */
.L_x_88:
[----:B------:R-:W-:Y:S01]  /*43d0*/  NOP ;  /* 0x0000000000007918 */ /* 0x000fe20000000000 */
[----:B----4-:R-:W-:Y:S05]  /*43e0*/  EXIT ;  /* 0x000000000000794d */ /* 0x010fea0003800000 */
.L_x_59:
[----:B------:R-:W-:-:S09]  /*43f0*/  UISETP.NE.OR UP5, UPT, UR10, 0x3, !UP5 ;  /* 0x000000030a00788c */ /* 0x000fd2000efa5670 */
[----:B------:R-:W-:Y:S05]  /*4400*/  BRA.U UP5, `(.L_x_89) ;  /* 0x0000001905587547 */ /* 0x000fea000b800000 */
[----:B------:R-:W1:Y:S01]  /*4410*/  LDC R0, c[0x0][0xb30] ;  /* 0x0002cc00ff007b82 */ /* 0x000e620000000800 */
[----:B------:R-:W2:Y:S01]  /*4420*/  LDCU.64 UR8, c[0x0][0x888] ;  /* 0x00011100ff0877ac */ /* 0x000ea20008000a00 */
[----:B------:R-:W-:Y:S02]  /*4430*/  HFMA2 R25, -RZ, RZ, 0, 0 ;  /* 0x00000000ff197431 */ /* 0x000fe400000001ff */
[----:B------:R-:W-:Y:S01]  /*4440*/  IMAD.MOV.U32 R27, RZ, RZ, RZ ;  /* 0x000000ffff1b7224 */ /* 0x000fe200078e00ff */
[----:B------:R-:W3:Y:S01]  /*4450*/  LDCU.64 UR4, c[0x0][0x890] ;  /* 0x00011200ff0477ac */ /* 0x000ee20008000a00 */
[----:B------:R-:W-:Y:S02]  /*4460*/  IMAD.MOV.U32 R23, RZ, RZ, 0x2000 ;  /* 0x00002000ff177424 */ /* 0x000fe400078e00ff */
[----:B------:R-:W4:Y:S01]  /*4470*/  LDC R19, c[0x0][0x370] ;  /* 0x0000dc00ff137b82 */ /* 0x000f220000000800 */
[----:B------:R-:W-:Y:S01]  /*4480*/  UMOV UR6, 0x400 ;  /* 0x0000040000067882 */ /* 0x000fe20000000000 */
[----:B------:R-:W-:-:S02]  /*4490*/  UPLOP3.LUT UP1, UPT, UPT, UPT, UPT, 0x40, 0x4 ;  /* 0x000000000004789c */ /* 0x000fc40003f2e870 */
[----:B------:R-:W-:-:S04]  /*44a0*/  ULEA UR6, UR37, UR6, 0x18 ;  /* 0x0000000625067291 */ /* 0x000fc8000f8ec0ff */
[----:B------:R-:W4:Y:S01]  /*44b0*/  LDC R2, c[0x0][0xb0c] ;  /* 0x0002c300ff027b82 */ /* 0x000f220000000800 */
[----:B------:R-:W-:Y:S02]  /*44c0*/  UIADD3 UR49, UPT, UPT, UR6, 0x80, URZ ;  /* 0x0000008006317890 */ /* 0x000fe4000fffe0ff */
[----:B--2---:R-:W-:Y:S02]  /*44d0*/  UISETP.NE.U32.AND UP3, UPT, UR8, URZ, UPT ;  /* 0x000000ff0800728c */ /* 0x004fe4000bf65070 */
[----:B------:R-:W-:Y:S02]  /*44e0*/  UIADD3 UR41, UPT, UPT, UR6, 0x88, URZ ;  /* 0x0000008806297890 */ /* 0x000fe4000fffe0ff */
[----:B---3--:R-:W-:Y:S01]  /*44f0*/  UISETP.NE.U32.AND UP4, UPT, UR4, URZ, UPT ;  /* 0x000000ff0400728c */ /* 0x008fe2000bf85070 */
[----:B------:R-:W2:Y:S01]  /*4500*/  LDC R18, c[0x0][0xb20] ;  /* 0x0002c800ff127b82 */ /* 0x000ea20000000800 */
[----:B-1----:R-:W-:Y:S01]  /*4510*/  ISETP.NE.AND P1, PT, R0, 0x1, PT ;  /* 0x000000010000780c */ /* 0x002fe20003f25270 */
[----:B------:R-:W-:-:S02]  /*4520*/  UISETP.NE.AND.EX UP3, UPT, UR9, URZ, UPT, UP3 ;  /* 0x000000ff0900728c */ /* 0x000fc4000bf65330 */
[----:B------:R-:W-:Y:S02]  /*4530*/  UIADD3 UR33, UPT, UPT, UR6, 0x90, URZ ;  /* 0x0000009006217890 */ /* 0x000fe4000fffe0ff */
[----:B------:R-:W-:Y:S02]  /*4540*/  UIADD3 UR25, UPT, UPT, UR6, 0x98, URZ ;  /* 0x0000009806197890 */ /* 0x000fe4000fffe0ff */
[----:B-----5:R-:W1:Y:S01]  /*4550*/  LDC.64 R32, c[0x0][0x348] ;  /* 0x0000d200ff207b82 */ /* 0x020e620000000a00 */
[----:B------:R-:W-:-:S07]  /*4560*/  UISETP.NE.AND.EX UP4, UPT, UR5, URZ, UPT, UP4 ;  /* 0x000000ff0500728c */ /* 0x000fce000bf85340 */
[----:B------:R-:W3:Y:S08]  /*4570*/  LDC.64 R16, c[0x0][0xb10] ;  /* 0x0002c400ff107b82 */ /* 0x000ef00000000a00 */
[----:B------:R-:W1:Y:S08]  /*4580*/  LDC.64 R6, c[0x0][0xb18] ;  /* 0x0002c600ff067b82 */ /* 0x000e700000000a00 */
[----:B------:R-:W1:Y:S08]  /*4590*/  LDC.64 R4, c[0x0][0xb28] ;  /* 0x0002ca00ff047b82 */ /* 0x000e700000000a00 */
[----:B--2-4-:R-:W1:Y:S02]  /*45a0*/  LDC R22, c[0x0][0x374] ;  /* 0x0000dd00ff167b82 */ /* 0x014e640000000800 */
.L_x_104:
[----:B------:R-:W-:Y:S02]  /*45b0*/  LEA R0, R27, UR6, 0x3 ;  /* 0x000000061b007c11 */ /* 0x000fe4000f8e18ff */
[----:B------:R-:W-:Y:S02]  /*45c0*/  SHF.L.U32 R3, R25, 0x1f, RZ ;  /* 0x0000001f19037819 */ /* 0x000fe400000006ff */
[----:B------:R-:W-:Y:S02]  /*45d0*/  LEA R28, R27, UR6, 0x4 ;  /* 0x000000061b1c7c11 */ /* 0x000fe4000f8e20ff */
[----:B--2---:R-:W2:Y:S02]  /*45e0*/  SYNCS.PHASECHK.TRANS64.TRYWAIT P0, [R0+URZ+0xd0], R3 ;  /* 0x0000d003000075a7 */ /* 0x004ea400080011ff */
[----:B--2---:R-:W-:Y:S05]  /*45f0*/  @!P0 BRA `(.L_x_90) ;  /* 0x0000008000388947 */ /* 0x004fea0003800000 */
.L_x_227:
[----:B------:R-:W-:Y:S01]  /*4600*/  ISETP.GE.AND P0, PT, R26, 0x1, PT ;  /* 0x000000011a00780c */ /* 0x000fe20003f06270 */
[----:B------:R-:W4:Y:S01]  /*4610*/  LDS.128 R28, [R28+0x160] ;  /* 0x000160001c1c7984 */ /* 0x000f220000000c00 */
[----:B--2---:R-:W-:Y:S01]  /*4620*/  VIADD R0, R0, 0xe0 ;  /* 0x000000e000007836 */ /* 0x004fe20000000000 */
[----:B------:R-:W-:Y:S01]  /*4630*/  @!PT LDS RZ, [RZ] ;  /* 0x00000000fffff984 */ /* 0x000fe20000000800 */
[----:B------:R-:W-:Y:S01]  /*4640*/  @!PT LDS RZ, [RZ] ;  /* 0x00000000fffff984 */ /* 0x000fe20000000800 */
[----:B------:R-:W-:Y:S01]  /*4650*/  @!PT LDS RZ, [RZ] ;  /* 0x00000000fffff984 */ /* 0x000fe20000000800 */
[----:B------:R-:W-:Y:S01]  /*4660*/  @!PT LDS RZ, [RZ] ;  /* 0x00000000fffff984 */ /* 0x000fe20000000800 */
[----:B------:R2:W-:Y:S06]  /*4670*/  MEMBAR.ALL.CTA ;  /* 0x0000000000007992 */ /* 0x0005ec0000008000 */
[----:B--2---:R-:W2:Y:S01]  /*4680*/  FENCE.VIEW.ASYNC.S ;  /* 0x00000000000073c6 */ /* 0x004ea20000000000 */
[----:B------:R-:W-:Y:S04]  /*4690*/  PRMT R0, RZ, 0x654, R0 ;  /* 0x00000654ff007816 */ /* 0x000fe80000000000 */
[----:B--2---:R2:W-:Y:S01]  /*46a0*/  SYNCS.ARRIVE.TRANS64.RED.A1T0 RZ, [R0+URZ], RZ ;  /* 0x000000ff00ff79a7 */ /* 0x0045e200081004ff */
[----:B----4-:R-:W-:Y:S11]  /*46b0*/  LOP3.LUT P3, RZ, R30, 0x1, RZ, 0xc0, !PT ;  /* 0x000000011eff7812 */ /* 0x010ff6000786c0ff */
[----:B------:R-:W-:Y:S02]  /*46c0*/  @!UPT UIADD3 URZ, UPT, UPT, URZ, URZ, URZ ;  /* 0x000000fffffff290 */ /* 0x000fe4000fffe0ff */
[----:B------:R-:W-:Y:S02]  /*46d0*/  @P3 MOV R13, R28 ;  /* 0x0000001c000d3202 */ /* 0x000fe40000000f00 */
[----:B------:R-:W-:Y:S01]  /*46e0*/  @P3 LOP3.LUT R8, R29, 0xffff, RZ, 0xc0, !PT ;  /* 0x0000ffff1d083812 */ /* 0x000fe200078ec0ff */
[----:B--2---:R-:W-:Y:S06]  /*46f0*/  @!P0 BRA `(.L_x_91) ;  /* 0x0000000000a48947 */ /* 0x004fec0003800000 */
[----:B-1----:R-:W-:Y:S01]  /*4700*/  IMAD.HI.U32 R37, R22, R7, RZ ;  /* 0x0000000716257227 */ /* 0x002fe200078e00ff */
[----:B------:R-:W-:Y:S02]  /*4710*/  ISETP.NE.AND P0, PT, R6, 0x1, PT ;  /* 0x000000010600780c */ /* 0x000fe40003f05270 */
[----:B------:R-:W-:Y:S01]  /*4720*/  ISETP.NE.AND P2, PT, R26, 0x1, PT ;  /* 0x000000011a00780c */ /* 0x000fe20003f45270 */
[----:B---3--:R-:W-:Y:S01]  /*4730*/  IMAD.HI.U32 R34, R19, R16, RZ ;  /* 0x0000001013227227 */ /* 0x008fe200078e00ff */
[----:B------:R-:W-:Y:S02]  /*4740*/  SHF.R.U32.HI R37, RZ, R18, R37 ;  /* 0x00000012ff257219 */ /* 0x000fe40000011625 */
[----:B------:R-:W-:Y:S01]  /*4750*/  ISETP.NE.AND P4, PT, R2, 0x1, PT ;  /* 0x000000010200780c */ /* 0x000fe20003f85270 */
[----:B------:R-:W-:Y:S01]  /*4760*/  IMAD.HI.U32 R36, R13, R16, RZ ;  /* 0x000000100d247227 */ /* 0x000fe200078e00ff */
[----:B------:R-:W-:Y:S02]  /*4770*/  SHF.R.U32.HI R34, RZ, R17, R34 ;  /* 0x00000011ff227219 */ /* 0x000fe40000011622 */
[----:B------:R-:W-:Y:S01]  /*4780*/  SEL R3, R22, R37, !P0 ;  /* 0x0000002516037207 */ /* 0x000fe20004000000 */
[C---:B------:R-:W-:Y:S01]  /*4790*/  IMAD.HI.U32 R37, R8.reuse, R7, RZ ;  /* 0x0000000708257227 */ /* 0x040fe200078e00ff */
[----:B------:R-:W-:Y:S02]  /*47a0*/  SEL R11, R19, R34, !P4 ;  /* 0x00000022130b7207 */ /* 0x000fe40006000000 */
[----:B------:R-:W-:Y:S01]  /*47b0*/  SHF.R.U32.HI R36, RZ, R17, R36 ;  /* 0x00000011ff247219 */ /* 0x000fe20000011624 */
[----:B------:R-:W-:Y:S01]  /*47c0*/  IMAD.HI.U32 R38, R3, R4, RZ ;  /* 0x0000000403267227 */ /* 0x000fe200078e00ff */
[----:B------:R-:W-:Y:S03]  /*47d0*/  SHF.R.U32.HI R37, RZ, R18, R37 ;  /* 0x00000012ff257219 */ /* 0x000fe60000011625 */
[----:B------:R-:W-:Y:S01]  /*47e0*/  IMAD.HI.U32 R34, R11, R4, RZ ;  /* 0x000000040b227227 */ /* 0x000fe200078e00ff */
[----:B------:R-:W-:Y:S02]  /*47f0*/  @P2 SHF.R.U32.HI R3, RZ, R5, R38 ;  /* 0x00000005ff032219 */ /* 0x000fe40000011626 */
[----:B------:R-:W-:Y:S02]  /*4800*/  SEL R9, R8, R37, !P0 ;  /* 0x0000002508097207 */ /* 0x000fe40004000000 */
[----:B------:R-:W-:Y:S01]  /*4810*/  @P2 SHF.R.U32.HI R11, RZ, R5, R34 ;  /* 0x00000005ff0b2219 */ /* 0x000fe20000011622 */
[C---:B------:R-:W-:Y:S01]  /*4820*/  IMAD R10, R26.reuse, R3, RZ ;  /* 0x000000031a0a7224 */ /* 0x040fe200078e02ff */
[----:B------:R-:W-:Y:S01]  /*4830*/  SEL R3, R13, R36, !P4 ;  /* 0x000000240d037207 */ /* 0x000fe20006000000 */
[C---:B------:R-:W-:Y:S03]  /*4840*/  IMAD.HI.U32 R14, R9.reuse, R4, RZ ;  /* 0x00000004090e7227 */ /* 0x040fe600078e00ff */
[----:B------:R-:W-:Y:S01]  /*4850*/  ISETP.GE.AND P0, PT, R9, R10, PT ;  /* 0x0000000a0900720c */ /* 0x000fe20003f06270 */
[C---:B------:R-:W-:Y:S01]  /*4860*/  IMAD R12, R26.reuse, R11, RZ ;  /* 0x0000000b1a0c7224 */ /* 0x040fe200078e02ff */
[-C--:B------:R-:W-:Y:S04]  /*4870*/  SHF.R.U32.HI R14, RZ, R5.reuse, R14 ;  /* 0x00000005ff0e7219 */ /* 0x080fe8000001160e */
[----:B------:R-:W-:Y:S02]  /*4880*/  ISETP.GE.OR P0, PT, R3, R12, P0 ;  /* 0x0000000c0300720c */ /* 0x000fe40000706670 */
[----:B------:R-:W-:Y:S05]  /*4890*/  SEL R15, R9, R14, !P2 ;  /* 0x0000000e090f7207 */ /* 0x000fea0005000000 */
[----:B------:R-:W-:Y:S04]  /*48a0*/  IMAD.MOV R14, RZ, RZ, -R15 ;  /* 0x000000ffff0e7224 */ /* 0x000fe800078e0a0f */
[----:B------:R-:W-:Y:S02]  /*48b0*/  IMAD R14, R26, R14, R9 ;  /* 0x0000000e1a0e7224 */ /* 0x000fe400078e0209 */
[C---:B------:R-:W-:Y:S05]  /*48c0*/  @!P0 IMAD.HI.U32 R10, R3.reuse, R4, RZ ;  /* 0x00000004030a8227 */ /* 0x040fea00078e00ff */
[----:B------:R-:W-:Y:S04]  /*48d0*/  @!P0 SHF.R.U32.HI R10, RZ, R5, R10 ;  /* 0x00000005ff0a8219 */ /* 0x000fe8000001160a */
[----:B------:R-:W-:Y:S01]  /*48e0*/  @!P0 SEL R0, R3, R10, !P2 ;  /* 0x0000000a03008207 */ /* 0x000fe20005000000 */
[----:B------:R-:W-:Y:S03]  /*48f0*/  IMAD.MOV R10, RZ, RZ, -R3 ;  /* 0x000000ffff0a7224 */ /* 0x000fe600078e0a03 */
[----:B------:R-:W-:Y:S01]  /*4900*/  @!P0 IADD3 R15, PT, PT, R15, -R0, RZ ;  /* 0x800000000f0f8210 */ /* 0x000fe20007ffe0ff */
[----:B------:R-:W-:Y:S01]  /*4910*/  @!P0 IMAD R0, R11, R14, R0 ;  /* 0x0000000e0b008224 */ /* 0x000fe200078e0200 */
[----:B------:R-:W-:Y:S01]  /*4920*/  IADD3 R11, PT, PT, -R9, RZ, RZ ;  /* 0x000000ff090b7210 */ /* 0x000fe20007ffe1ff */
[----:B------:R-:W-:Y:S02]  /*4930*/  IMAD R13, R2, R10, R13 ;  /* 0x0000000a020d7224 */ /* 0x000fe400078e020d */
[----:B------:R-:W-:Y:S02]  /*4940*/  @!P0 IMAD R9, R15, R26, R3 ;  /* 0x0000001a0f098224 */ /* 0x000fe400078e0203 */
[----:B------:R-:W-:Y:S02]  /*4950*/  @!P0 IMAD.MOV.U32 R3, RZ, RZ, R0 ;  /* 0x000000ffff038224 */ /* 0x000fe400078e0000 */
[----:B------:R-:W-:Y:S02]  /*4960*/  IMAD R8, R6, R11, R8 ;  /* 0x0000000b06087224 */ /* 0x000fe400078e0208 */
[----:B------:R-:W-:Y:S02]  /*4970*/  IMAD R13, R3, R2, R13 ;  /* 0x00000002030d7224 */ /* 0x000fe400078e020d */
[----:B------:R-:W-:Y:S02]  /*4980*/  IMAD R8, R9, R6, R8 ;  /* 0x0000000609087224 */ /* 0x000fe400078e0208 */
.L_x_91:
[----:B------:R-:W-:Y:S05]  /*4990*/  BRA.U UP1, `(.L_x_92) ;  /* 0x0000000101107547 */ /* 0x000fea000b800000 */
[----:B------:R-:W-:Y:S04]  /*49a0*/  MOV R0, UR7 ;  /* 0x0000000700007c02 */ /* 0x000fe80008000f00 */
[----:B------:R-:W-:Y:S04]  /*49b0*/  SHF.L.U32 R3, R0, 0x1f, RZ ;  /* 0x0000001f00037819 */ /* 0x000fe800000006ff */
[----:B------:R-:W2:Y:S02]  /*49c0*/  SYNCS.PHASECHK.TRANS64.TRYWAIT P0, [UR6+0xc8], R3 ;  /* 0x0000c803ff0075a7 */ /* 0x000ea40008001106 */
[----:B--2---:R-:W-:Y:S05]  /*49d0*/  @!P0 BRA `(.L_x_93) ;  /* 0x0000007c00548947 */ /* 0x004fea0003800000 */
.L_x_92:
[----:B------:R-:W-:Y:S01]  /*49e0*/  R2UR UR50, R20 ;  /* 0x00000000143272ca */ /* 0x000fe200000e0000 */
[----:B------:R-:W-:Y:S01]  /*49f0*/  IMAD.MOV.U32 R12, RZ, RZ, 0x1 ;  /* 0x00000001ff0c7424 */ /* 0x000fe200078e00ff */
[----:B------:R-:W-:Y:S02]  /*4a00*/  R2UR UR51, R21 ;  /* 0x00000000153372ca */ /* 0x000fe400000e0000 */
[----:B------:R-:W-:Y:S02]  /*4a10*/  ISETP.NE.U32.AND P2, PT, RZ, UR4, PT ;  /* 0x00000004ff007c0c */ /* 0x000fe4000bf45070 */
[----:B------:R-:W-:Y:S02]  /*4a20*/  SHF.L.U32 R12, R12, 0x1f, RZ ;  /* 0x0000001f0c0c7819 */ /* 0x000fe400000006ff */
[----:B------:R-:W-:Y:S05]  /*4a30*/  ISETP.NE.AND.EX P2, PT, RZ, UR5, PT, P2 ;  /* 0x00000005ff007c0c */ /* 0x000fea000bf45320 */
[----:B------:R-:W-:Y:S02]  /*4a40*/  USHF.L.U32 UR50, UR50, 0x8, URZ ;  /* 0x0000000832327899 */ /* 0x000fe400080006ff */
[----:B------:R-:W-:Y:S01]  /*4a50*/  USHF.L.U32 UR51, UR51, 0x6, URZ ;  /* 0x0000000633337899 */ /* 0x000fe200080006ff */
[----:B------:R-:W-:Y:S11]  /*4a60*/  BRA.U !UP4, `(.L_x_94) ;  /* 0x000000010c347547 */ /* 0x000ff6000b800000 */
[----:B------:R-:W-:Y:S01]  /*4a70*/  UPLOP3.LUT UP0, UPT, UPT, UPT, UP3, 0x80, 0x8 ;  /* 0x000000000008789c */ /* 0x000fe20003f0f030 */
[----:B--2---:R-:W-:Y:S02]  /*4a80*/  HFMA2 R0, -RZ, RZ, 0, 5.9604644775390625e-08 ;  /* 0x00000001ff007431 */ /* 0x004fe400000001ff */
[----:B------:R-:W-:Y:S03]  /*4a90*/  IMAD.MOV.U32 R67, RZ, RZ, 0x1 ;  /* 0x00000001ff437424 */ /* 0x000fe600078e00ff */
[----:B------:R-:W-:Y:S05]  /*4aa0*/  PLOP3.LUT P0, PT, PT, PT, UP0, 0x80, 0x8 ;  /* 0x000000000008781c */ /* 0x000fea0003f0f008 */
[----:B------:R-:W2:Y:S01]  /*4ab0*/  @UP0 LDCU.64 UR10, c[0x0][0x888] ;  /* 0x00011100ff0a07ac */ /* 0x000ea20008000a00 */
[----:B------:R-:W-:Y:S07]  /*4ac0*/  @UP0 UIMAD UR8, UR36, UR4, URZ ;  /* 0x00000004240802a4 */ /* 0x000fee000f8e02ff */
[----:B------:R-:W-:Y:S01]  /*4ad0*/  @!P0 PRMT R67, R0, 0x7610, R67 ;  /* 0x0000761000438816 */ /* 0x000fe20000000043 */
[----:B--2---:R-:W-:Y:S03]  /*4ae0*/  @UP0 UIMAD.WIDE UR10, UR8, 0x4, UR10 ;  /* 0x00000004080a08a5 */ /* 0x004fe6000f8e020a */
[----:B------:R-:W2:Y:S03]  /*4af0*/  @!UP0 LDCU UR8, c[0x0][0x880] ;  /* 0x00011000ff0887ac */ /* 0x000ea60008000800 */
[----:B------:R-:W-:Y:S01]  /*4b00*/  IMAD.U32 R10, RZ, RZ, UR10 ;  /* 0x0000000aff0a7e24 */ /* 0x000fe2000f8e00ff */
[----:B------:R-:W-:Y:S05]  /*4b10*/  MOV R11, UR11 ;  /* 0x0000000b000b7c02 */ /* 0x000fea0008000f00 */
[----:B------:R4:W5:Y:S02]  /*4b20*/  @P0 LDG.E R35, desc[UR38][R10.64] ;  /* 0x000000260a230981 */ /* 0x000964000c1e1900 */
[----:B--2-4-:R-:W-:Y:S07]  /*4b30*/  @!P0 IMAD.U32 R35, RZ, RZ, UR8 ;  /* 0x00000008ff238e24 */ /* 0x014fee000f8e00ff */
.L_x_94:
[----:B-----5:R-:W-:Y:S01]  /*4b40*/  @!P2 FSETP.EQ.AND P0, PT, R35, RZ, PT ;  /* 0x000000ff2300a20b */ /* 0x020fe20003f02000 */
[----:B------:R-:W-:Y:S01]  /*4b50*/  @!UPT UIADD3 URZ, UPT, UPT, URZ, URZ, URZ ;  /* 0x000000fffffff290 */ /* 0x000fe2000fffe0ff */
[----:B------:R-:W-:Y:S11]  /*4b60*/  @!P2 BRA `(.L_x_95) ;  /* 0x000000000014a947 */ /* 0x000ff60003800000 */
[----:B------:R-:W-:Y:S02]  /*4b70*/  LOP3.LUT P2, RZ, R67, 0xff, RZ, 0xc0, !PT ;  /* 0x000000ff43ff7812 */ /* 0x000fe4000784c0ff */
[----:B------:R-:W-:Y:S04]  /*4b80*/  PLOP3.LUT P0, PT, PT, PT, UP0, 0x80, 0x8 ;  /* 0x000000000008781c */ /* 0x000fe80003f0f008 */
[----:B------:R-:W-:Y:S07]  /*4b90*/  PLOP3.LUT P0, PT, P0, PT, PT, 0x8, 0x80 ;  /* 0x000000000080781c */ /* 0x000fee000070e170 */
[----:B------:R-:W-:Y:S11]  /*4ba0*/  @P2 FSETP.EQ.AND P0, PT, R35, RZ, PT ;  /* 0x000000ff2300220b */ /* 0x000ff60003f02000 */
[----:B------:R-:W-:Y:S02]  /*4bb0*/  @!UPT UIADD3 URZ, UPT, UPT, URZ, URZ, URZ ;  /* 0x000000fffffff290 */ /* 0x000fe4000fffe0ff */
.L_x_95:
[----:B------:R-:W4:Y:S01]  /*4bc0*/  SYNCS.PHASECHK.TRANS64.TRYWAIT P2, [UR6+0xa0], R12 ;  /* 0x0000a00cff0075a7 */ /* 0x000f220008041106 */
[----:B------:R-:W-:Y:S04]  /*4bd0*/  ELECT P4, URZ, PT ;  /* 0x0000000000ff782f */ /* 0x000fe80003880000 */
[----:B------:R-:W-:Y:S11]  /*4be0*/  PLOP3.LUT P4, PT, P0, P4, PT, 0xf2, 0x2f ;  /* 0x00000000002f781c */ /* 0x000ff60000789e72 */
[----:B------:R-:W-:Y:S02]  /*4bf0*/  @!UPT UIADD3 URZ, UPT, UPT, URZ, URZ, URZ ;  /* 0x000000fffffff290 */ /* 0x000fe4000fffe0ff */
[----:B-1----:R-:W-:Y:S05]  /*4c00*/  @!P4 IADD3 R9, P0, PT, R32, 0x580, RZ ;  /* 0x000005802009c810 */ /* 0x002fea0007f1e0ff */
[----:B--2---:R-:W-:Y:S01]  /*4c10*/  @!P4 IMAD.X R0, RZ, RZ, R33, P0 ;  /* 0x000000ffff00c224 */ /* 0x004fe200000e0621 */
[----:B----4-:R-:W-:Y:S07]  /*4c20*/  @!P2 BRA `(.L_x_96) ;  /* 0x0000007800d8a947 */ /* 0x010fee0003800000 */
.L_x_230:
[----:B------:R-:W-:Y:S01]  /*4c30*/  @!P4 R2UR UR9, R9 ;  /* 0x000000000909c2ca */ /* 0x000fe200000e0000 */
[----:B------:R-:W-:Y:S01]  /*4c40*/  VOTEU.ALL UP1, P4 ;  /* 0x0000000000ff7886 */ /* 0x000fe20002020000 */
[----:B------:R-:W-:Y:S01]  /*4c50*/  @!P4 R2UR UR8, R0 ;  /* 0x000000000008c2ca */ /* 0x000fe200000e0000 */
[----:B------:R-:W-:Y:S01]  /*4c60*/  VOTEU.ALL UP2, P4 ;  /* 0x0000000000ff7886 */ /* 0x000fe20002040000 */
[----:B------:R-:W-:Y:S01]  /*4c70*/  UMOV UR14, 0x0 ;  /* 0x00000000000e7882 */ /* 0x000fe20000000000 */
[----:B------:R-:W-:Y:S01]  /*4c80*/  UMOV UR15, 0x10000000 ;  /* 0x10000000000f7882 */ /* 0x000fe20000000000 */
[----:B------:R-:W-:Y:S01]  /*4c90*/  @!UP1 UIADD3 UR48, UPT, UPT, UR6, 0x200, URZ ;  /* 0x0000020006309890 */ /* 0x000fe2000fffe0ff */
[----:B------:R-:W-:Y:S01]  /*4ca0*/  @!P4 IMAD.MOV.U32 R0, RZ, RZ, 0x2000 ;  /* 0x00002000ff00c424 */ /* 0x000fe200078e00ff */
[----:B------:R-:W-:Y:S01]  /*4cb0*/  UMOV UR52, UR36 ;  /* 0x0000002400347c82 */ /* 0x000fe20008000000 */
[----:B------:R-:W-:Y:S01]  /*4cc0*/  @!UP1 UIADD3 UR10, UPT, UPT, UR50, 0x80, URZ ;  /* 0x00000080320a9890 */ /* 0x000fe2000fffe0ff */
[----:B------:R-:W-:Y:S01]  /*4cd0*/  @!P4 IADD3 R9, P0, PT, R32, 0x580, RZ ;  /* 0x000005802009c810 */ /* 0x000fe20007f1e0ff */
[----:B------:R-:W-:Y:S01]  /*4ce0*/  UMOV UR11, UR51 ;  /* 0x00000033000b7c82 */ /* 0x000fe20008000000 */
[----:B------:R-:W-:Y:S01]  /*4cf0*/  UMOV UR12, UR36 ;  /* 0x00000024000c7c82 */ /* 0x000fe20008000000 */
[----:B------:R-:W-:Y:S01]  /*4d00*/  IMAD.U32 R10, RZ, RZ, UR9 ;  /* 0x00000009ff0a7e24 */ /* 0x000fe2000f8e00ff */
[----:B------:R-:W-:Y:S01]  /*4d10*/  UMOV UR9, UR49 ;  /* 0x0000003100097c82 */ /* 0x000fe20008000000 */
[----:B------:R-:W-:Y:S01]  /*4d20*/  IMAD.U32 R11, RZ, RZ, UR8 ;  /* 0x00000008ff0b7e24 */ /* 0x000fe2000f8e00ff */
[----:B------:R-:W-:Y:S02]  /*4d30*/  @!UP1 UIADD3 UR8, UPT, UPT, UR6, 0x1200, URZ ;  /* 0x0000120006089890 */ /* 0x000fe4000fffe0ff */
[----:B------:R-:W-:Y:S01]  /*4d40*/  @!P4 R2UR UR16, R10 ;  /* 0x000000000a10c2ca */ /* 0x000fe200000e0000 */
[----:B------:R-:W-:Y:S01]  /*4d50*/  VOTEU.ALL UP1, P4 ;  /* 0x0000000000ff7886 */ /* 0x000fe20002020000 */
[----:B------:R-:W-:Y:S01]  /*4d60*/  @!P4 R2UR UR17, R11 ;  /* 0x000000000b11c2ca */ /* 0x000fe200000e0000 */
[----:B------:R-:W-:Y:S11]  /*4d70*/  UPRMT UR21, UR37, 0x654, UR49 ;  /* 0x0000065425157896 */ /* 0x000ff60008000031 */
[----:B------:R-:W-:Y:S01]  /*4d80*/  @!UPT UIADD3 URZ, UPT, UPT, URZ, URZ, URZ ;  /* 0x000000fffffff290 */ /* 0x000fe2000fffe0ff */
[----:B------:R2:W-:Y:S01]  /*4d90*/  @!UP2 UTMALDG.3D [UR48], [UR16], desc[UR14] ;  /* 0x00000e301000a5b4 */ /* 0x0005e20008011000 */
[----:B------:R2:W-:Y:S01]  /*4da0*/  @!UP1 UTMALDG.3D [UR8], [UR16], desc[UR14] ;  /* 0x00000e08100095b4 */ /* 0x0005e20008011000 */
[----:B------:R4:W-:Y:S01]  /*4db0*/  @!P4 SYNCS.ARRIVE.TRANS64.RED.A0TR RZ, [UR6+0x80], R0 ;  /* 0x00008000ffffc9a7 */ /* 0x0009e20008300406 */
[----:B------:R-:W-:Y:S01]  /*4dc0*/  SYNCS.ARRIVE.TRANS64.RED.A1T0 RZ, [UR21], RZ ;  /* 0x000000ffffff79a7 */ /* 0x000fe20008100415 */
[----:B----4-:R-:W-:Y:S01]  /*4dd0*/  @!P4 IMAD.X R0, RZ, RZ, R33, P0 ;  /* 0x000000ffff00c224 */ /* 0x010fe200000e0621 */
[----:B------:R-:W4:Y:S02]  /*4de0*/  SYNCS.PHASECHK.TRANS64.TRYWAIT P2, [UR6+0xa8], R12 ;  /* 0x0000a80cff0075a7 */ /* 0x000f240008041106 */
[----:B--2-4-:R-:W-:Y:S05]  /*4df0*/  @!P2 BRA `(.L_x_97) ;  /* 0x00000078007ca947 */ /* 0x014fea0003800000 */
.L_x_232:
        /* <DEDUP_REMOVED lines=8> */
[----:B------:R-:W-:Y:S01]  /*4e80*/  @!UP1 UIADD3 UR40, UPT, UPT, UR6, 0x2200, URZ ;  /* 0x0000220006289890 */ /* 0x000fe2000fffe0ff */
[----:B------:R-:W-:Y:S01]  /*4e90*/  @!P4 IADD3 R9, P0, PT, R32, 0x580, RZ ;  /* 0x000005802009c810 */ /* 0x000fe20007f1e0ff */
[----:B------:R-:W-:Y:S01]  /*4ea0*/  UMOV UR43, UR51 ;  /* 0x00000033002b7c82 */ /* 0x000fe20008000000 */
[----:B------:R-:W-:Y:S01]  /*4eb0*/  UMOV UR44, UR36 ;  /* 0x00000024002c7c82 */ /* 0x000fe20008000000 */
[----:B------:R-:W-:Y:S01]  /*4ec0*/  @!UP1 UIADD3 UR10, UPT, UPT, UR50, 0x90, URZ ;  /* 0x00000090320a9890 */ /* 0x000fe2000fffe0ff */
[----:B------:R-:W-:Y:S01]  /*4ed0*/  IMAD.U32 R10, RZ, RZ, UR9 ;  /* 0x00000009ff0a7e24 */ /* 0x000fe2000f8e00ff */
[----:B------:R-:W-:Y:S01]  /*4ee0*/  UMOV UR9, UR41 ;  /* 0x0000002900097c82 */ /* 0x000fe20008000000 */
[----:B------:R-:W-:Y:S01]  /*4ef0*/  IMAD.U32 R11, RZ, RZ, UR8 ;  /* 0x00000008ff0b7e24 */ /* 0x000fe2000f8e00ff */
[----:B------:R-:W-:Y:S02]  /*4f00*/  @!UP1 UIADD3 UR8, UPT, UPT, UR6, 0x3200, URZ ;  /* 0x0000320006089890 */ /* 0x000fe4000fffe0ff */
[----:B------:R-:W-:Y:S01]  /*4f10*/  @!P4 R2UR UR18, R10 ;  /* 0x000000000a12c2ca */ /* 0x000fe200000e0000 */
[----:B------:R-:W-:Y:S01]  /*4f20*/  VOTEU.ALL UP1, P4 ;  /* 0x0000000000ff7886 */ /* 0x000fe20002020000 */
[----:B------:R-:W-:Y:S01]  /*4f30*/  @!P4 R2UR UR19, R11 ;  /* 0x000000000b13c2ca */ /* 0x000fe200000e0000 */
[----:B------:R-:W-:Y:S01]  /*4f40*/  UMOV UR11, UR51 ;  /* 0x00000033000b7c82 */ /* 0x000fe20008000000 */
[----:B------:R-:W-:Y:S01]  /*4f50*/  UMOV UR12, UR36 ;  /* 0x00000024000c7c82 */ /* 0x000fe20008000000 */
[----:B------:R-:W-:Y:S10]  /*4f60*/  UPRMT UR15, UR37, 0x654, UR41 ;  /* 0x00000654250f7896 */ /* 0x000ff40008000029 */
[----:B------:R2:W-:Y:S01]  /*4f70*/  @!UP2 UTMALDG.3D [UR40], [UR18], desc[UR16] ;  /* 0x000010281200a5b4 */ /* 0x0005e20008011000 */
[----:B------:R2:W-:Y:S01]  /*4f80*/  @!UP1 UTMALDG.3D [UR8], [UR18], desc[UR16] ;  /* 0x00001008120095b4 */ /* 0x0005e20008011000 */
[----:B------:R4:W-:Y:S01]  /*4f90*/  @!P4 SYNCS.ARRIVE.TRANS64.RED.A0TR RZ, [UR6+0x88], R0 ;  /* 0x00008800ffffc9a7 */ /* 0x0009e20008300406 */
[----:B------:R-:W-:Y:S01]  /*4fa0*/  SYNCS.ARRIVE.TRANS64.RED.A1T0 RZ, [UR15], RZ ;  /* 0x000000ffffff79a7 */ /* 0x000fe2000810040f */
[----:B----4-:R-:W-:Y:S01]  /*4fb0*/  @!P4 IMAD.X R0, RZ, RZ, R33, P0 ;  /* 0x000000ffff00c224 */ /* 0x010fe200000e0621 */
[----:B------:R-:W4:Y:S02]  /*4fc0*/  SYNCS.PHASECHK.TRANS64.TRYWAIT P2, [UR6+0xb0], R12 ;  /* 0x0000b00cff0075a7 */ /* 0x000f240008041106 */
[----:B--2-4-:R-:W-:Y:S05]  /*4fd0*/  @!P2 BRA `(.L_x_98) ;  /* 0x00000078001ca947 */ /* 0x014fea0003800000 */
.L_x_234:
        /* <DEDUP_REMOVED lines=11> */
[----:B------:R-:W-:Y:S02]  /*5090*/  @!UP1 UIADD3 UR10, UPT, UPT, UR50, 0xa0, URZ ;  /* 0x000000a0320a9890 */ /* 0x000fe4000fffe0ff */
        /* <DEDUP_REMOVED lines=17> */
.L_x_236:
        /* <DEDUP_REMOVED lines=9> */
[----:B------:R-:W-:Y:S01]  /*5240*/  SHF.L.U32 R20, RZ, 0x1f, RZ ;  /* 0x0000001fff147819 */ /* 0x000fe200000006ff */
[----:B------:R-:W-:Y:S01]  /*5250*/  UMOV UR27, UR51 ;  /* 0x00000033001b7c82 */ /* 0x000fe20008000000 */
[----:B------:R-:W-:Y:S01]  /*5260*/  UMOV UR28, UR36 ;  /* 0x00000024001c7c82 */ /* 0x000fe20008000000 */
[----:B------:R-:W-:Y:S01]  /*5270*/  @!UP1 UIADD3 UR10, UPT, UPT, UR50, 0xb0, URZ ;  /* 0x000000b0320a9890 */ /* 0x000fe2000fffe0ff */
[----:B------:R-:W-:Y:S01]  /*5280*/  IMAD.U32 R10, RZ, RZ, UR9 ;  /* 0x00000009ff0a7e24 */ /* 0x000fe2000f8e00ff */
[----:B------:R-:W-:Y:S01]  /*5290*/  UMOV UR9, UR25 ;  /* 0x0000001900097c82 */ /* 0x000fe20008000000 */
[----:B------:R-:W-:Y:S01]  /*52a0*/  IMAD.U32 R11, RZ, RZ, UR8 ;  /* 0x00000008ff0b7e24 */ /* 0x000fe2000f8e00ff */
[----:B------:R-:W-:Y:S01]  /*52b0*/  @!UP1 UIADD3 UR8, UPT, UPT, UR6, 0x7200, URZ ;  /* 0x0000720006089890 */ /* 0x000fe2000fffe0ff */
[----:B------:R-:W-:Y:S01]  /*52c0*/  @!P4 IADD3 R9, P0, PT, R32, 0x580, RZ ;  /* 0x000005802009c810 */ /* 0x000fe20007f1e0ff */
[----:B------:R-:W-:Y:S01]  /*52d0*/  VOTEU.ALL UP1, P4 ;  /* 0x0000000000ff7886 */ /* 0x000fe20002020000 */
[----:B------:R-:W-:Y:S01]  /*52e0*/  @!P4 R2UR UR18, R10 ;  /* 0x000000000a12c2ca */ /* 0x000fe200000e0000 */
[----:B------:R-:W-:Y:S01]  /*52f0*/  UMOV UR11, UR51 ;  /* 0x00000033000b7c82 */ /* 0x000fe20008000000 */
[----:B------:R-:W-:Y:S01]  /*5300*/  @!P4 R2UR UR19, R11 ;  /* 0x000000000b13c2ca */ /* 0x000fe200000e0000 */
[----:B------:R-:W-:Y:S01]  /*5310*/  UMOV UR12, UR36 ;  /* 0x00000024000c7c82 */ /* 0x000fe20008000000 */
[----:B------:R-:W-:Y:S11]  /*5320*/  UPRMT UR13, UR37, 0x654, UR25 ;  /* 0x00000654250d7896 */ /* 0x000ff60008000019 */
[----:B------:R2:W-:Y:S01]  /*5330*/  @!UP2 UTMALDG.3D [UR24], [UR18], desc[UR16] ;  /* 0x000010181200a5b4 */ /* 0x0005e20008011000 */
[----:B------:R2:W-:Y:S01]  /*5340*/  @!UP1 UTMALDG.3D [UR8], [UR18], desc[UR16] ;  /* 0x00001008120095b4 */ /* 0x0005e20008011000 */
[----:B------:R4:W-:Y:S01]  /*5350*/  @!P4 SYNCS.ARRIVE.TRANS64.RED.A0TR RZ, [UR6+0x98], R0 ;  /* 0x00009800ffffc9a7 */ /* 0x0009e20008300406 */
[----:B------:R-:W-:Y:S01]  /*5360*/  SYNCS.ARRIVE.TRANS64.RED.A1T0 RZ, [UR13], RZ ;  /* 0x000000ffffff79a7 */ /* 0x000fe2000810040d */
[----:B----4-:R-:W-:Y:S01]  /*5370*/  @!P4 IMAD.X R0, RZ, RZ, R33, P0 ;  /* 0x000000ffff00c224 */ /* 0x010fe200000e0621 */
[----:B------:R-:W4:Y:S02]  /*5380*/  SYNCS.PHASECHK.TRANS64.TRYWAIT P2, [UR6+0xa0], R20 ;  /* 0x0000a014ff0075a7 */ /* 0x000f240008041106 */
[----:B--2-4-:R-:W-:Y:S05]  /*5390*/  @!P2 BRA `(.L_x_100) ;  /* 0x00000074005ca947 */ /* 0x014fea0003800000 */
.L_x_238:
        /* <DEDUP_REMOVED lines=12> */
[----:B------:R-:W-:Y:S01]  /*5460*/  UMOV UR20, UR36 ;  /* 0x0000002400147c82 */ /* 0x000fe20008000000 */
[----:B------:R-:W-:Y:S01]  /*5470*/  IMAD.U32 R10, RZ, RZ, UR9 ;  /* 0x00000009ff0a7e24 */ /* 0x000fe2000f8e00ff */
[----:B------:R-:W-:Y:S01]  /*5480*/  @!UP1 UIADD3 UR10, UPT, UPT, UR50, 0xc0, URZ ;  /* 0x000000c0320a9890 */ /* 0x000fe2000fffe0ff */
[----:B------:R-:W-:Y:S01]  /*5490*/  IMAD.U32 R11, RZ, RZ, UR8 ;  /* 0x00000008ff0b7e24 */ /* 0x000fe2000f8e00ff */
[----:B------:R-:W-:Y:S02]  /*54a0*/  @!UP1 UIADD3 UR8, UPT, UPT, UR6, 0x1200, URZ ;  /* 0x0000120006089890 */ /* 0x000fe4000fffe0ff */
[----:B------:R-:W-:Y:S01]  /*54b0*/  @!P4 R2UR UR26, R10 ;  /* 0x000000000a1ac2ca */ /* 0x000fe200000e0000 */
[----:B------:R-:W-:Y:S01]  /*54c0*/  VOTEU.ALL UP1, P4 ;  /* 0x0000000000ff7886 */ /* 0x000fe20002020000 */
[----:B------:R-:W-:Y:S01]  /*54d0*/  @!P4 R2UR UR27, R11 ;  /* 0x000000000b1bc2ca */ /* 0x000fe200000e0000 */
[----:B------:R-:W-:Y:S01]  /*54e0*/  UMOV UR9, UR49 ;  /* 0x0000003100097c82 */ /* 0x000fe20008000000 */
[----:B------:R-:W-:Y:S01]  /*54f0*/  UMOV UR11, UR51 ;  /* 0x00000033000b7c82 */ /* 0x000fe20008000000 */
[----:B------:R-:W-:Y:S10]  /*5500*/  UMOV UR12, UR36 ;  /* 0x00000024000c7c82 */ /* 0x000ff40008000000 */
[----:B------:R2:W-:Y:S01]  /*5510*/  @!UP2 UTMALDG.3D [UR16], [UR26], desc[UR22] ;  /* 0x000016101a00a5b4 */ /* 0x0005e20008011000 */
[----:B------:R2:W-:Y:S01]  /*5520*/  @!UP1 UTMALDG.3D [UR8], [UR26], desc[UR22] ;  /* 0x000016081a0095b4 */ /* 0x0005e20008011000 */
[----:B------:R4:W-:Y:S01]  /*5530*/  @!P4 SYNCS.ARRIVE.TRANS64.RED.A0TR RZ, [UR6+0x80], R0 ;  /* 0x00008000ffffc9a7 */ /* 0x0009e20008300406 */
[----:B------:R-:W-:Y:S01]  /*5540*/  SYNCS.ARRIVE.TRANS64.RED.A1T0 RZ, [UR21], RZ ;  /* 0x000000ffffff79a7 */ /* 0x000fe20008100415 */
[----:B----4-:R-:W-:Y:S01]  /*5550*/  @!P4 IMAD.X R0, RZ, RZ, R33, P0 ;  /* 0x000000ffff00c224 */ /* 0x010fe200000e0621 */
[----:B------:R-:W4:Y:S02]  /*5560*/  SYNCS.PHASECHK.TRANS64.TRYWAIT P2, [UR6+0xa8], R20 ;  /* 0x0000a814ff0075a7 */ /* 0x000f240008041106 */
[----:B--2-4-:R-:W-:Y:S05]  /*5570*/  @!P2 BRA `(.L_x_101) ;  /* 0x0000007000fca947 */ /* 0x014fea0003800000 */
.L_x_240:
        /* <DEDUP_REMOVED lines=16> */
[----:B------:R-:W-:Y:S01]  /*5680*/  @!UP1 UIADD3 UR8, UPT, UPT, UR6, 0x3200, URZ ;  /* 0x0000320006089890 */ /* 0x000fe2000fffe0ff */
[----:B------:R-:W-:Y:S01]  /*5690*/  @!P4 IMAD.X R21, RZ, RZ, R33, P0 ;  /* 0x000000ffff15c224 */ /* 0x000fe200000e0621 */
        /* <DEDUP_REMOVED lines=10> */
[----:B------:R-:W4:Y:S02]  /*5740*/  SYNCS.PHASECHK.TRANS64.TRYWAIT P2, [UR6+0xb0], R20 ;  /* 0x0000b014ff0075a7 */ /* 0x000f240008041106 */
[----:B--2-4-:R-:W-:Y:S05]  /*5750*/  @!P2 BRA `(.L_x_102) ;  /* 0x00000070009ca947 */ /* 0x014fea0003800000 */
.L_x_242:
[----:B------:R-:W2:Y:S01]  /*5760*/  LDC.64 R14, c[0x0][0xb10] ;  /* 0x0002c400ff0e7b82 */ /* 0x000ea20000000a00 */
[----:B------:R-:W-:Y:S01]  /*5770*/  @!P4 R2UR UR9, R34 ;  /* 0x000000002209c2ca */ /* 0x000fe200000e0000 */
[----:B------:R-:W-:Y:S01]  /*5780*/  VOTEU.ALL UP1, P4 ;  /* 0x0000000000ff7886 */ /* 0x000fe20002020000 */
[----:B------:R-:W-:Y:S01]  /*5790*/  @!P4 R2UR UR8, R21 ;  /* 0x000000001508c2ca */ /* 0x000fe200000e0000 */
[----:B------:R-:W-:Y:S01]  /*57a0*/  VOTEU.ALL UP2, P4 ;  /* 0x0000000000ff7886 */ /* 0x000fe20002040000 */
[----:B------:R-:W-:Y:S03]  /*57b0*/  UMOV UR22, 0x0 ;  /* 0x0000000000167882 */ /* 0x000fe60000000000 */
[----:B------:R-:W4:Y:S01]  /*57c0*/  LDC.64 R10, c[0x0][0xb18] ;  /* 0x0002c600ff0a7b82 */ /* 0x000f220000000a00 */
[----:B------:R-:W-:Y:S01]  /*57d0*/  @!UP1 UIADD3 UR18, UPT, UPT, UR50, 0x60, URZ ;  /* 0x0000006032129890 */ /* 0x000fe2000fffe0ff */
[----:B------:R-:W-:Y:S01]  /*57e0*/  @!P4 IMAD.MOV.U32 R21, RZ, RZ, 0x2000 ;  /* 0x00002000ff15c424 */ /* 0x000fe200078e00ff */
[----:B------:R-:W-:Y:S01]  /*57f0*/  @!UP1 UIADD3 UR16, UPT, UPT, UR6, 0x4200, URZ ;  /* 0x0000420006109890 */ /* 0x000fe2000fffe0ff */
[----:B------:R-:W-:Y:S01]  /*5800*/  @P3 SHF.R.U32.HI R24, RZ, 0x10, R29 ;  /* 0x00000010ff183819 */ /* 0x000fe2000001161d */
[----:B------:R-:W-:Y:S03]  /*5810*/  UMOV UR23, 0x10000000 ;  /* 0x1000000000177882 */ /* 0x000fe60000000000 */
[----:B------:R-:W5:Y:S01]  /*5820*/  @!P1 LDC R0, c[0x0][0xb20] ;  /* 0x0002c800ff009b82 */ /* 0x000f620000000800 */
[----:B------:R-:W-:Y:S01]  /*5830*/  UMOV UR17, UR33 ;  /* 0x0000002100117c82 */ /* 0x000fe20008000000 */
[----:B------:R-:W-:Y:S01]  /*5840*/  IMAD.U32 R36, RZ, RZ, UR9 ;  /* 0x00000009ff247e24 */ /* 0x000fe2000f8e00ff */
[----:B------:R-:W-:Y:S05]  /*5850*/  UMOV UR19, UR51 ;  /* 0x0000003300137c82 */ /* 0x000fea0008000000 */
[----:B-1----:R-:W1:Y:S01]  /*5860*/  @!P1 LDC R3, c[0x0][0xb0c] ;  /* 0x0002c300ff039b82 */ /* 0x002e620000000800 */
[----:B------:R-:W-:Y:S01]  /*5870*/  IMAD.U32 R37, RZ, RZ, UR8 ;  /* 0x00000008ff257e24 */ /* 0x000fe2000f8e00ff */
[----:B------:R-:W-:Y:S01]  /*5880*/  UMOV UR20, UR36 ;  /* 0x0000002400147c82 */ /* 0x000fe20008000000 */
[----:B------:R-:W-:Y:S01]  /*5890*/  @!P4 R2UR UR26, R36 ;  /* 0x00000000241ac2ca */ /* 0x000fe200000e0000 */
[----:B------:R-:W-:Y:S01]  /*58a0*/  @!UP1 UIADD3 UR10, UPT, UPT, UR50, 0xe0, URZ ;  /* 0x000000e0320a9890 */ /* 0x000fe2000fffe0ff */
[----:B------:R-:W-:Y:S01]  /*58b0*/  VIADD R27, R27, 0x1 ;  /* 0x000000011b1b7836 */ /* 0x000fe20000000000 */
[----:B------:R-:W-:Y:S01]  /*58c0*/  @!P4 R2UR UR27, R37 ;  /* 0x00000000251bc2ca */ /* 0x000fe200000e0000 */
[----:B------:R-:W-:Y:S01]  /*58d0*/  @!UP1 UIADD3 UR8, UPT, UPT, UR6, 0x5200, URZ ;  /* 0x0000520006089890 */ /* 0x000fe2000fffe0ff */
[----:B------:R-:W-:Y:S01]  /*58e0*/  VOTEU.ALL UP1, P4 ;  /* 0x0000000000ff7886 */ /* 0x000fe20002020000 */
[----:B------:R-:W-:Y:S01]  /*58f0*/  UMOV UR9, UR33 ;  /* 0x0000002100097c82 */ /* 0x000fe20008000000 */
[----:B------:R-:W-:Y:S01]  /*5900*/  UMOV UR11, UR51 ;  /* 0x00000033000b7c82 */ /* 0x000fe20008000000 */
[----:B------:R-:W-:Y:S08]  /*5910*/  UMOV UR12, UR36 ;  /* 0x00000024000c7c82 */ /* 0x000ff00008000000 */
[----:B------:R1:W-:Y:S02]  /*5920*/  @!UP2 UTMALDG.3D [UR16], [UR26], desc[UR22] ;  /* 0x000016101a00a5b4 */ /* 0x0003e40008011000 */
[----:B-1----:R-:W-:Y:S01]  /*5930*/  @!P1 ISETP.NE.AND P2, PT, R3, 0x1, PT ;  /* 0x000000010300980c */ /* 0x002fe20003f45270 */
[C---:B--2---:R-:W-:Y:S01]  /*5940*/  @!P1 IMAD.HI.U32 R14, R13.reuse, R14, RZ ;  /* 0x0000000e0d0e9227 */ /* 0x044fe200078e00ff */
[----:B----4-:R-:W-:Y:S01]  /*5950*/  @!P1 ISETP.NE.AND P0, PT, R10, 0x1, PT ;  /* 0x000000010a00980c */ /* 0x010fe20003f05270 */
[----:B------:R1:W-:Y:S01]  /*5960*/  @!UP1 UTMALDG.3D [UR8], [UR26], desc[UR22] ;  /* 0x000016081a0095b4 */ /* 0x0003e20008011000 */
[----:B------:R1:W-:Y:S01]  /*5970*/  @!P4 SYNCS.ARRIVE.TRANS64.RED.A0TR RZ, [UR6+0x90], R21 ;  /* 0x00009015ffffc9a7 */ /* 0x0003e20008300406 */
[C---:B------:R-:W-:Y:S01]  /*5980*/  @!P1 IMAD.HI.U32 R11, R8.reuse, R11, RZ ;  /* 0x0000000b080b9227 */ /* 0x040fe200078e00ff */
[----:B------:R-:W-:Y:S04]  /*5990*/  @!P1 SHF.R.U32.HI R14, RZ, R15, R14 ;  /* 0x0000000fff0e9219 */ /* 0x000fe8000001160e */
[----:B-----5:R-:W-:Y:S02]  /*59a0*/  @!P1 SHF.R.U32.HI R9, RZ, R0, R11 ;  /* 0x00000000ff099219 */ /* 0x020fe4000001160b */
[----:B------:R-:W-:Y:S02]  /*59b0*/  @!P1 SEL R14, R13, R14, !P2 ;  /* 0x0000000e0d0e9207 */ /* 0x000fe40005000000 */
[----:B------:R-:W-:Y:S05]  /*59c0*/  @!P1 SEL R9, R8, R9, !P0 ;  /* 0x0000000908099207 */ /* 0x000fea0004000000 */
[----:B------:R-:W-:Y:S01]  /*59d0*/  @!P1 IMAD.IADD R0, R9, 0x1, -R14 ;  /* 0x0000000109009824 */ /* 0x000fe200078e0a0e */
[----:B------:R-:W-:Y:S01]  /*59e0*/  SYNCS.ARRIVE.TRANS64.RED.A1T0 RZ, [UR14], RZ ;  /* 0x000000ffffff79a7 */ /* 0x000fe2000810040e */
[----:B------:R-:W-:Y:S02]  /*59f0*/  @!P1 IMAD.IADD R9, R14, 0x1, -R9 ;  /* 0x000000010e099824 */ /* 0x000fe400078e0a09 */
[----:B------:R-:W-:Y:S02]  /*5a00*/  @!P1 IMAD R13, R0, R3, R13 ;  /* 0x00000003000d9224 */ /* 0x000fe400078e020d */
[----:B------:R-:W-:Y:S01]  /*5a10*/  @!P1 IMAD R8, R9, R10, R8 ;  /* 0x0000000a09089224 */ /* 0x000fe200078e0208 */
[----:B------:R-:W2:Y:S02]  /*5a20*/  SYNCS.PHASECHK.TRANS64.TRYWAIT P5, [UR6+0xb8], R20 ;  /* 0x0000b814ff0075a7 */ /* 0x000ea400080a1106 */
[----:B-12---:R-:W-:Y:S05]  /*5a30*/  @!P5 BRA `(.L_x_103) ;  /* 0x0000006c00fcd947 */ /* 0x006fea0003800000 */
.L_x_244:
[----:B-1----:R-:W-:Y:S01]  /*5a40*/  @!P4 IADD3 R3, P0, PT, R32, 0x580, RZ ;  /* 0x000005802003c810 */ /* 0x002fe20007f1e0ff */
[----:B------:R-:W-:Y:S01]  /*5a50*/  VOTEU.ALL UP1, P4 ;  /* 0x0000000000ff7886 */ /* 0x000fe20002020000 */
[----:B------:R-:W-:Y:S01]  /*5a60*/  VOTEU.ALL UP2, P4 ;  /* 0x0000000000ff7886 */ /* 0x000fe20002040000 */
[----:B------:R-:W-:Y:S01]  /*5a70*/  UMOV UR14, 0x0 ;  /* 0x00000000000e7882 */ /* 0x000fe20000000000 */
[----:B------:R-:W-:Y:S01]  /*5a80*/  @!P4 R2UR UR9, R3 ;  /* 0x000000000309c2ca */ /* 0x000fe200000e0000 */
[----:B------:R-:W-:Y:S01]  /*5a90*/  @!P4 IMAD.X R0, RZ, RZ, R33, P0 ;  /* 0x000000ffff00c224 */ /* 0x000fe200000e0621 */
[----:B------:R-:W-:Y:S01]  /*5aa0*/  @!UP1 UIADD3 UR18, UPT, UPT, UR50, 0x70, URZ ;  /* 0x0000007032129890 */ /* 0x000fe2000fffe0ff */
[----:B------:R-:W-:Y:S01]  /*5ab0*/  ISETP.NE.AND P0, PT, R27, 0x2, PT ;  /* 0x000000021b00780c */ /* 0x000fe20003f05270 */
[----:B------:R-:W-:Y:S01]  /*5ac0*/  @!UP1 UIADD3 UR16, UPT, UPT, UR6, 0x6200, URZ ;  /* 0x0000620006109890 */ /* 0x000fe2000fffe0ff */
[----:B------:R-:W-:Y:S01]  /*5ad0*/  IMAD.IADD R20, R8, 0x1, R66 ;  /* 0x0000000108147824 */ /* 0x000fe200078e0242 */
[----:B------:R-:W-:Y:S01]  /*5ae0*/  @!P4 R2UR UR8, R0 ;  /* 0x000000000008c2ca */ /* 0x000fe200000e0000 */
[----:B------:R-:W-:Y:S01]  /*5af0*/  UMOV UR15, 0x10000000 ;  /* 0x10000000000f7882 */ /* 0x000fe20000000000 */
[----:B------:R-:W-:Y:S01]  /*5b00*/  UMOV UR17, UR25 ;  /* 0x0000001900117c82 */ /* 0x000fe20008000000 */
[----:B------:R-:W-:Y:S01]  /*5b10*/  UMOV UR19, UR51 ;  /* 0x0000003300137c82 */ /* 0x000fe20008000000 */
[----:B------:R-:W-:Y:S01]  /*5b20*/  UMOV UR20, UR36 ;  /* 0x0000002400147c82 */ /* 0x000fe20008000000 */
[----:B------:R-:W-:Y:S01]  /*5b30*/  @!UP1 UIADD3 UR10, UPT, UPT, UR50, 0xf0, URZ ;  /* 0x000000f0320a9890 */ /* 0x000fe2000fffe0ff */
[----:B------:R-:W-:Y:S01]  /*5b40*/  SEL R0, RZ, 0x1, P0 ;  /* 0x00000001ff007807 */ /* 0x000fe20000000000 */
[----:B------:R-:W-:Y:S01]  /*5b50*/  IMAD.U32 R10, RZ, RZ, UR9 ;  /* 0x00000009ff0a7e24 */ /* 0x000fe2000f8e00ff */
[----:B------:R-:W-:Y:S01]  /*5b60*/  UMOV UR9, UR25 ;  /* 0x0000001900097c82 */ /* 0x000fe20008000000 */
[----:B------:R-:W-:Y:S01]  /*5b70*/  UMOV UR11, UR51 ;  /* 0x00000033000b7c82 */ /* 0x000fe20008000000 */
[----:B------:R-:W-:Y:S01]  /*5b80*/  UMOV UR12, UR36 ;  /* 0x00000024000c7c82 */ /* 0x000fe20008000000 */
[----:B------:R-:W-:Y:S01]  /*5b90*/  @P3 R2UR UR36, R24 ;  /* 0x00000000182432ca */ /* 0x000fe200000e0000 */
[----:B------:R-:W-:Y:S01]  /*5ba0*/  IMAD.IADD R21, R13, 0x1, R68 ;  /* 0x000000010d157824 */ /* 0x000fe200078e0244 */
[----:B------:R-:W-:Y:S01]  /*5bb0*/  @!P4 R2UR UR22, R10 ;  /* 0x000000000a16c2ca */ /* 0x000fe200000e0000 */
[----:B------:R-:W-:Y:S01]  /*5bc0*/  IMAD.U32 R11, RZ, RZ, UR8 ;  /* 0x00000008ff0b7e24 */ /* 0x000fe2000f8e00ff */
[----:B------:R-:W-:Y:S01]  /*5bd0*/  @!UP1 UIADD3 UR8, UPT, UPT, UR6, 0x7200, URZ ;  /* 0x0000720006089890 */ /* 0x000fe2000fffe0ff */
[----:B------:R-:W-:Y:S01]  /*5be0*/  LOP3.LUT R25, R25, R0, RZ, 0x3c, !PT ;  /* 0x0000000019197212 */ /* 0x000fe200078e3cff */
[----:B------:R-:W-:Y:S01]  /*5bf0*/  VOTEU.ALL UP1, P4 ;  /* 0x0000000000ff7886 */ /* 0x000fe20002020000 */
[----:B------:R-:W-:Y:S02]  /*5c00*/  SEL R27, R27, RZ, P0 ;  /* 0x000000ff1b1b7207 */ /* 0x000fe40000000000 */
[----:B------:R-:W-:Y:S11]  /*5c10*/  @!P4 R2UR UR23, R11 ;  /* 0x000000000b17c2ca */ /* 0x000ff600000e0000 */
[----:B------:R-:W-:Y:S02]  /*5c20*/  @!UPT UIADD3 URZ, UPT, UPT, URZ, URZ, URZ ;  /* 0x000000fffffff290 */ /* 0x000fe4000fffe0ff */
[----:B------:R2:W-:Y:S01]  /*5c30*/  @!UP2 UTMALDG.3D [UR16], [UR22], desc[UR14] ;  /* 0x00000e101600a5b4 */ /* 0x0005e20008011000 */
[----:B------:R2:W-:Y:S01]  /*5c40*/  @!UP1 UTMALDG.3D [UR8], [UR22], desc[UR14] ;  /* 0x00000e08160095b4 */ /* 0x0005e20008011000 */
[----:B------:R2:W-:Y:S01]  /*5c50*/  @!P4 SYNCS.ARRIVE.TRANS64.RED.A0TR RZ, [UR6+0x98], R23 ;  /* 0x00009817ffffc9a7 */ /* 0x0005e20008300406 */
[----:B------:R-:W-:Y:S01]  /*5c60*/  UPLOP3.LUT UP1, UPT, UPT, UPT, UPT, 0x80, 0x8 ;  /* 0x000000000008789c */ /* 0x000fe20003f2f070 */
[----:B------:R-:W-:Y:S01]  /*5c70*/  SYNCS.ARRIVE.TRANS64.RED.A1T0 RZ, [UR13], RZ ;  /* 0x000000ffffff79a7 */ /* 0x000fe2000810040d */
[----:B------:R-:W-:Y:S09]  /*5c80*/  @P3 BRA `(.L_x_104) ;  /* 0xffffffe800483947 */ /* 0x000ff2000383ffff */
[----:B------:R-:W1:Y:S02]  /*5c90*/  SYNCS.PHASECHK.TRANS64.TRYWAIT P0, [UR6+0xa0], R12 ;  /* 0x0000a00cff0075a7 */ /* 0x000e640008001106 */
[----:B-1----:R-:W-:Y:S05]  /*5ca0*/  @!P0 BRA `(.L_x_105) ;  /* 0x0000006c00788947 */ /* 0x002fea0003800000 */
.L_x_246:
[----:B------:R-:W4:Y:S02]  /*5cb0*/  SYNCS.PHASECHK.TRANS64.TRYWAIT P0, [UR6+0xa8], R12 ;  /* 0x0000a80cff0075a7 */ /* 0x000f240008001106 */
[----:B----4-:R-:W-:Y:S05]  /*5cc0*/  @!P0 BRA `(.L_x_106) ;  /* 0x0000006c00888947 */ /* 0x010fea0003800000 */
.L_x_248:
[----:B------:R-:W4:Y:S01]  /*5cd0*/  SYNCS.PHASECHK.TRANS64.TRYWAIT P0, [UR6+0xb0], R12 ;  /* 0x0000b00cff0075a7 */ /* 0x000f220008001106 */
[----:B------:R-:W-:Y:S01]  /*5ce0*/  HFMA2 R0, -RZ, RZ, 0, 5.9604644775390625e-08 ;  /* 0x00000001ff007431 */ /* 0x000fe200000001ff */
[----:B----4-:R-:W-:Y:S06]  /*5cf0*/  @!P0 BRA `(.L_x_107) ;  /* 0x0000006c00948947 */ /* 0x010fec0003800000 */
.L_x_250:
[----:B------:R-:W-:Y:S02]  /*5d00*/  MOV R2, UR6 ;  /* 0x0000000600027c02 */ /* 0x000fe40008000f00 */
[----:B-1----:R-:W-:-:S07]  /*5d10*/  SHF.L.U32 R3, R0, 0x1f, RZ ;  /* 0x0000001f00037819 */ /* 0x002fce00000006ff */
.L_x_108:
[----:B-1----:R1:W4:Y:S02]  /*5d20*/  SYNCS.PHASECHK.TRANS64.TRYWAIT P0, [R2+URZ+0xb8], R3 ;  /* 0x0000b803020075a7 */ /* 0x00232400080011ff */
[----:B----4-:R-:W-:Y:S05]  /*5d30*/  @!P0 NANOSLEEP.SYNCS 0x989680 ;  /* 0x009896800000895d */ /* 0x010fea0003900000 */
[----:B------:R-:W4:Y:S02]  /*5d40*/  @!P0 SYNCS.PHASECHK.TRANS64 P0, [R2+URZ+0xb8], R3 ;  /* 0x0000b803020085a7 */ /* 0x000f2400080010ff */
[----:B--2-4-:R-:W-:Y:S05]  /*5d50*/  @P0 EXIT ;  /* 0x000000000000094d */ /* 0x014fea0003800000 */
[----:B------:R-:W-:Y:S05]  /*5d60*/  BRA `(.L_x_108) ;  /* 0xfffffffc00ec7947 */ /* 0x000fea000383ffff */
.L_x_89:
[----:B------:R-:W-:-:S06]  /*5d70*/  UISETP.GE.AND UP1, UPT, UR10, 0x4, UPT ;  /* 0x000000040a00788c */ /* 0x000fcc000bf26270 */
[----:B------:R-:W-:-:S13]  /*5d80*/  PLOP3.LUT P0, PT, PT, PT, UP1, 0x80, 0x8 ;  /* 0x000000000008781c */ /* 0x000fda0003f0f018 */
[----:B------:R-:W-:Y:S05]  /*5d90*/  @!P0 EXIT ;  /* 0x000000000000894d */ /* 0x000fea0003800000 */
[----:B------:R-:W-:Y:S01]  /*5da0*/  BAR.SYNC.DEFER_BLOCKING 0x6, 0xa0 ;  /* 0x0182800000007b1d */ /* 0x000fe20000010000 */
[C---:B------:R-:W-:Y:S01]  /*5db0*/  IMAD.SHL.U32 R4, R80.reuse, 0x10, RZ ;  /* 0x0000001050047824 */ /* 0x040fe200078e00ff */
[C---:B------:R-:W-:Y:S01]  /*5dc0*/  LOP3.LUT R81, R80.reuse, 0x60, RZ, 0xc0, !PT ;  /* 0x0000006050517812 */ /* 0x040fe200078ec0ff */
[C---:B------:R-:W-:Y:S01]  /*5dd0*/  IMAD.SHL.U32 R3, R80.reuse, 0x2, RZ ;  /* 0x0000000250037824 */ /* 0x040fe200078e00ff */
[----:B------:R-:W-:Y:S01]  /*5de0*/  LOP3.LUT R78, R80, 0x2, RZ, 0xc0, !PT ;  /* 0x00000002504e7812 */ /* 0x000fe200078ec0ff */
[----:B------:R-:W-:Y:S01]  /*5df0*/  IMAD.SHL.U32 R5, R72, 0x200, RZ ;  /* 0x0000020048057824 */ /* 0x000fe200078e00ff */
[----:B------:R-:W-:Y:S02]  /*5e00*/  UMOV UR49, 0x400 ;  /* 0x0000040000317882 */ /* 0x000fe40000000000 */
[----:B------:R-:W1:Y:S01]  /*5e10*/  LDC R71, c[0x0][0x370] ;  /* 0x0000dc00ff477b82 */ /* 0x000e620000000800 */
[----:B------:R-:W-:Y:S01]  /*5e20*/  ULEA UR49, UR37, UR49, 0x18 ;  /* 0x0000003125317291 */ /* 0x000fe2000f8ec0ff */
[----:B------:R-:W-:Y:S01]  /*5e30*/  LOP3.LUT R2, R4, 0x590, RZ, 0xc0, !PT ;  /* 0x0000059004027812 */ /* 0x000fe200078ec0ff */
[----:B------:R-:W-:Y:S01]  /*5e40*/  IMAD.U32 R33, R80, 0x10000, RZ ;  /* 0x0001000050217824 */ /* 0x000fe200078e00ff */
[----:B------:R-:W-:Y:S01]  /*5e50*/  LOP3.LUT R4, R4, 0x60, RZ, 0xc0, !PT ;  /* 0x0000006004047812 */ /* 0x000fe200078ec0ff */
[----:B------:R-:W-:Y:S01]  /*5e60*/  UIADD3 UR4, UPT, UPT, UR49, 0x200, URZ ;  /* 0x0000020031047890 */ /* 0x000fe2000fffe0ff */
[----:B------:R-:W-:Y:S01]  /*5e70*/  LOP3.LUT R2, R2, 0x200, R5, 0xf8, !PT ;  /* 0x0000020002027812 */ /* 0x000fe200078ef805 */
[----:B------:R-:W-:Y:S01]  /*5e80*/  IMAD.MOV.U32 R30, RZ, RZ, RZ ;  /* 0x000000ffff1e7224 */ /* 0x000fe200078e00ff */
[----:B------:R-:W2:Y:S01]  /*5e90*/  LDC R28, c[0x0][0xb0c] ;  /* 0x0002c300ff1c7b82 */ /* 0x000ea20000000800 */
[----:B------:R-:W-:Y:S01]  /*5ea0*/  LOP3.LUT R3, R4, 0xc, R3, 0xf8, !PT ;  /* 0x0000000c04037812 */ /* 0x000fe200078ef803 */
[----:B------:R-:W-:Y:S01]  /*5eb0*/  IMAD.MOV.U32 R76, RZ, RZ, RZ ;  /* 0x000000ffff4c7224 */ /* 0x000fe200078e00ff */
[----:B------:R-:W-:Y:S01]  /*5ec0*/  SHF.L.U32 R4, R72, 0x15, RZ ;  /* 0x0000001548047819 */ /* 0x000fe200000006ff */
[----:B------:R-:W-:Y:S01]  /*5ed0*/  IMAD.U32 R73, RZ, RZ, UR4 ;  /* 0x00000004ff497e24 */ /* 0x000fe2000f8e00ff */
[----:B------:R-:W-:Y:S01]  /*5ee0*/  LOP3.LUT R2, R2, R3, RZ, 0xfc, !PT ;  /* 0x0000000302027212 */ /* 0x000fe200078efcff */
[----:B------:R-:W-:Y:S01]  /*5ef0*/  IMAD.MOV.U32 R75, RZ, RZ, RZ ;  /* 0x000000ffff4b7224 */ /* 0x000fe200078e00ff */
[----:B------:R-:W-:Y:S01]  /*5f00*/  LOP3.LUT R4, R4, 0x200000, RZ, 0xc0, !PT ;  /* 0x0020000004047812 */ /* 0x000fe200078ec0ff */
[----:B------:R-:W3:Y:S01]  /*5f10*/  LDC R69, c[0x0][0xb20] ;  /* 0x0002c800ff457b82 */ /* 0x000ee20000000800 */
[----:B------:R-:W4:Y:S01]  /*5f20*/  LDS R0, [UR49+0x180] ;  /* 0x00018031ff007984 */ /* 0x000f220008000800 */
[----:B------:R-:W-:Y:S01]  /*5f30*/  LOP3.LUT R80, R80, 0x4, RZ, 0xc0, !PT ;  /* 0x0000000450507812 */ /* 0x000fe200078ec0ff */
[----:B------:R-:W1:Y:S01]  /*5f40*/  LDCU.64 UR52, c[0x0][0x348] ;  /* 0x00006900ff3477ac */ /* 0x000e620008000a00 */
[----:B------:R-:W-:-:S02]  /*5f50*/  LOP3.LUT R33, R4, 0x400000, R33, 0xf8, !PT ;  /* 0x0040000004217812 */ /* 0x000fc400078ef821 */
[----:B------:R-:W-:Y:S01]  /*5f60*/  LEA R79, R2, R73, 0x2 ;  /* 0x00000049024f7211 */ /* 0x000fe200078e10ff */
[----:B------:R-:W1:Y:S01]  /*5f70*/  LDCU.64 UR44, c[0x0][0x888] ;  /* 0x00011100ff2c77ac */ /* 0x000e620008000a00 */
[----:B------:R-:W1:Y:S01]  /*5f80*/  LDC R27, c[0x0][0xb30] ;  /* 0x0002cc00ff1b7b82 */ /* 0x000e620000000800 */
[----:B------:R-:W-:Y:S02]  /*5f90*/  MOV R84, RZ ;  /* 0x000000ff00547202 */ /* 0x000fe40000000f00 */
[--C-:B------:R-:W-:Y:S01]  /*5fa0*/  IMAD R78, R78, -0x10, R79.reuse ;  /* 0xfffffff04e4e7824 */ /* 0x100fe200078e024f */
[----:B------:R-:W1:Y:S01]  /*5fb0*/  LDCU.64 UR46, c[0x0][0x890] ;  /* 0x00011200ff2e77ac */ /* 0x000e620008000a00 */
[----:B------:R-:W-:-:S03]  /*5fc0*/  IMAD R77, R80, -0x10, R79 ;  /* 0xfffffff0504d7824 */ /* 0x000fc600078e024f */
[----:B------:R-:W1:Y:S01]  /*5fd0*/  LDC.64 R64, c[0x0][0xb10] ;  /* 0x0002c400ff407b82 */ /* 0x000e620000000a00 */
[----:B------:R-:W-:Y:S01]  /*5fe0*/  UMOV UR50, URZ ;  /* 0x000000ff00327c82 */ /* 0x000fe20008000000 */
[----:B------:R-:W-:-:S06]  /*5ff0*/  UMOV UR51, URZ ;  /* 0x000000ff00337c82 */ /* 0x000fcc0008000000 */
[----:B------:R-:W1:Y:S08]  /*6000*/  LDC.64 R24, c[0x0][0xb18] ;  /* 0x0002c600ff187b82 */ /* 0x000e700000000a00 */
[----:B------:R-:W1:Y:S08]  /*6010*/  LDC.64 R22, c[0x0][0xb28] ;  /* 0x0002ca00ff167b82 */ /* 0x000e700000000a00 */
[----:B------:R-:W1:Y:S01]  /*6020*/  LDC.64 R62, c[0x0][0x8b0] ;  /* 0x00022c00ff3e7b82 */ /* 0x000e620000000a00 */
[----:B----4-:R-:W-:-:S07]  /*6030*/  IMAD.IADD R33, R0, 0x1, R33 ;  /* 0x0000000100217824 */ /* 0x010fce00078e0221 */
[----:B------:R-:W4:Y:S08]  /*6040*/  LDC.64 R60, c[0x0][0x8a8] ;  /* 0x00022a00ff3c7b82 */ /* 0x000f300000000a00 */
[----:B--23--:R-:W1:Y:S02]  /*6050*/  LDC R70, c[0x0][0x374] ;  /* 0x0000dd00ff467b82 */ /* 0x00ce640000000800 */
.L_x_184:
[C---:B------:R-:W-:Y:S02]  /*6060*/  LEA R0, R84.reuse, UR49, 0x3 ;  /* 0x0000003154007c11 */ /* 0x040fe4000f8e18ff */
[----:B------:R-:W-:Y:S02]  /*6070*/  SHF.L.U32 R3, R75, 0x1f, RZ ;  /* 0x0000001f4b037819 */ /* 0x000fe400000006ff */
[----:B-1----:R-:W-:Y:S02]  /*6080*/  LEA R16, R84, UR49, 0x4 ;  /* 0x0000003154107c11 */ /* 0x002fe4000f8e20ff */
[----:B------:R-:W2:Y:S02]  /*6090*/  SYNCS.PHASECHK.TRANS64.TRYWAIT P0, [R0+URZ+0xd0], R3 ;  /* 0x0000d003000075a7 */ /* 0x000ea400080011ff */
[----:B--23--:R-:W-:Y:S05]  /*60a0*/  @!P0 BRA `(.L_x_109) ;  /* 0x0000006800c08947 */ /* 0x00cfea0003800000 */
.L_x_251:
[----:B------:R-:W3:Y:S01]  /*60b0*/  LDC.64 R12, c[0x0][0xb10] ;  /* 0x0002c400ff0c7b82 */ /* 0x000ee20000000a00 */
[----:B------:R-:W4:Y:S01]  /*60c0*/  LDS.128 R16, [R16+0x160] ;  /* 0x0001600010107984 */ /* 0x000f220000000c00 */
[----:B-1----:R-:W-:Y:S01]  /*60d0*/  ISETP.NE.AND P1, PT, R27, 0x1, PT ;  /* 0x000000011b00780c */ /* 0x002fe20003f25270 */
[----:B--2---:R-:W-:Y:S01]  /*60e0*/  VIADD R0, R0, 0xe0 ;  /* 0x000000e000007836 */ /* 0x004fe20000000000 */
[----:B------:R-:W-:Y:S04]  /*60f0*/  ISETP.GE.AND P0, PT, R26, 0x1, PT ;  /* 0x000000011a00780c */ /* 0x000fe80003f06270 */
[----:B------:R-:W1:Y:S01]  /*6100*/  LDC.64 R10, c[0x0][0xb18] ;  /* 0x0002c600ff0a7b82 */ /* 0x000e620000000a00 */
[----:B------:R-:W-:Y:S01]  /*6110*/  PRMT R0, RZ, 0x654, R0 ;  /* 0x00000654ff007816 */ /* 0x000fe20000000000 */
[----:B------:R-:W-:Y:S01]  /*6120*/  @!PT LDS RZ, [RZ] ;  /* 0x00000000fffff984 */ /* 0x000fe20000000800 */
[----:B------:R-:W-:Y:S01]  /*6130*/  @!PT LDS RZ, [RZ] ;  /* 0x00000000fffff984 */ /* 0x000fe20000000800 */
[----:B------:R-:W-:Y:S01]  /*6140*/  @!PT LDS RZ, [RZ] ;  /* 0x00000000fffff984 */ /* 0x000fe20000000800 */
[----:B------:R-:W-:Y:S01]  /*6150*/  @!PT LDS RZ, [RZ] ;  /* 0x00000000fffff984 */ /* 0x000fe20000000800 */
[----:B------:R2:W-:Y:S06]  /*6160*/  MEMBAR.ALL.CTA ;  /* 0x0000000000007992 */ /* 0x0005ec0000008000 */
[----:B--2---:R-:W2:Y:S01]  /*6170*/  FENCE.VIEW.ASYNC.S ;  /* 0x00000000000073c6 */ /* 0x004ea20000000000 */
[----:B------:R-:W1:Y:S08]  /*6180*/  @!P1 LDC R14, c[0x0][0xb20] ;  /* 0x0002c800ff0e9b82 */ /* 0x000e700000000800 */
[----:B------:R-:W1:Y:S01]  /*6190*/  @!P1 LDC R9, c[0x0][0xb0c] ;  /* 0x0002c300ff099b82 */ /* 0x000e620000000800 */
[----:B--2---:R2:W-:Y:S01]  /*61a0*/  SYNCS.ARRIVE.TRANS64.RED.A1T0 RZ, [R0+URZ], RZ ;  /* 0x000000ff00ff79a7 */ /* 0x0045e200081004ff */
[----:B----4-:R-:W-:Y:S04]  /*61b0*/  LOP3.LUT P4, RZ, R18, 0x1, RZ, 0xc0, !PT ;  /* 0x0000000112ff7812 */ /* 0x010fe8000788c0ff */
[----:B------:R-:W-:Y:S09]  /*61c0*/  P2R R82, PR, RZ, 0x10 ;  /* 0x00000010ff527803 */ /* 0x000ff20000000000 */
[----:B------:R-:W-:Y:S02]  /*61d0*/  @P4 MOV R31, R16 ;  /* 0x00000010001f4202 */ /* 0x000fe40000000f00 */
[----:B------:R-:W-:Y:S01]  /*61e0*/  @P4 LOP3.LUT R29, R17, 0xffff, RZ, 0xc0, !PT ;  /* 0x0000ffff111d4812 */ /* 0x000fe200078ec0ff */
[----:B--23--:R-:W-:Y:S06]  /*61f0*/  @!P0 BRA `(.L_x_110) ;  /* 0x0000000000a48947 */ /* 0x00cfec0003800000 */
[----:B------:R-:W-:Y:S01]  /*6200*/  IMAD.HI.U32 R36, R70, R25, RZ ;  /* 0x0000001946247227 */ /* 0x000fe200078e00ff */
[----:B------:R-:W-:Y:S02]  /*6210*/  ISETP.NE.AND P0, PT, R24, 0x1, PT ;  /* 0x000000011800780c */ /* 0x000fe40003f05270 */
[----:B------:R-:W-:Y:S01]  /*6220*/  ISETP.NE.AND P2, PT, R26, 0x1, PT ;  /* 0x000000011a00780c */ /* 0x000fe20003f45270 */
[-C--:B------:R-:W-:Y:S01]  /*6230*/  IMAD.HI.U32 R34, R71, R64.reuse, RZ ;  /* 0x0000004047227227 */ /* 0x080fe200078e00ff */
[----:B------:R-:W-:Y:S02]  /*6240*/  SHF.R.U32.HI R37, RZ, R69, R36 ;  /* 0x00000045ff257219 */ /* 0x000fe40000011624 */
[----:B------:R-:W-:Y:S01]  /*6250*/  ISETP.NE.AND P3, PT, R28, 0x1, PT ;  /* 0x000000011c00780c */ /* 0x000fe20003f65270 */
[----:B------:R-:W-:Y:S01]  /*6260*/  IMAD.HI.U32 R40, R29, R25, RZ ;  /* 0x000000191d287227 */ /* 0x000fe200078e00ff */
[----:B------:R-:W-:Y:S02]  /*6270*/  SHF.R.U32.HI R34, RZ, R65, R34 ;  /* 0x00000041ff227219 */ /* 0x000fe40000011622 */
[----:B------:R-:W-:Y:S01]  /*6280*/  SEL R3, R70, R37, !P0 ;  /* 0x0000002546037207 */ /* 0x000fe20004000000 */
[----:B------:R-:W-:Y:S01]  /*6290*/  IMAD.HI.U32 R38, R31, R64, RZ ;  /* 0x000000401f267227 */ /* 0x000fe200078e00ff */
[----:B------:R-:W-:Y:S03]  /*62a0*/  SEL R7, R71, R34, !P3 ;  /* 0x0000002247077207 */ /* 0x000fe60005800000 */
[-C--:B------:R-:W-:Y:S01]  /*62b0*/  IMAD.HI.U32 R34, R3, R22.reuse, RZ ;  /* 0x0000001603227227 */ /* 0x080fe200078e00ff */
[----:B------:R-:W-:Y:S03]  /*62c0*/  SHF.R.U32.HI R38, RZ, R65, R38 ;  /* 0x00000041ff267219 */ /* 0x000fe60000011626 */
[----:B------:R-:W-:Y:S01]  /*62d0*/  IMAD.HI.U32 R36, R7, R22, RZ ;  /* 0x0000001607247227 */ /* 0x000fe200078e00ff */
[----:B------:R-:W-:Y:S02]  /*62e0*/  @P2 SHF.R.U32.HI R3, RZ, R23, R34 ;  /* 0x00000017ff032219 */ /* 0x000fe40000011622 */
[----:B------:R-:W-:Y:S02]  /*62f0*/  SHF.R.U32.HI R34, RZ, R69, R40 ;  /* 0x00000045ff227219 */ /* 0x000fe40000011628 */
[----:B------:R-:W-:Y:S01]  /*6300*/  @P2 SHF.R.U32.HI R7, RZ, R23, R36 ;  /* 0x00000017ff072219 */ /* 0x000fe20000011624 */
[C---:B------:R-:W-:Y:S01]  /*6310*/  IMAD R2, R26.reuse, R3, RZ ;  /* 0x000000031a027224 */ /* 0x040fe200078e02ff */
[----:B------:R-:W-:Y:S02]  /*6320*/  SEL R5, R29, R34, !P0 ;  /* 0x000000221d057207 */ /* 0x000fe40004000000 */
[----:B------:R-:W-:Y:S01]  /*6330*/  SEL R3, R31, R38, !P3 ;  /* 0x000000261f037207 */ /* 0x000fe20005800000 */
[----:B------:R-:W-:Y:S01]  /*6340*/  IMAD R4, R26, R7, RZ ;  /* 0x000000071a047224 */ /* 0x000fe200078e02ff */
[C---:B------:R-:W-:Y:S01]  /*6350*/  ISETP.GE.AND P0, PT, R5.reuse, R2, PT ;  /* 0x000000020500720c */ /* 0x040fe20003f06270 */
[----:B------:R-:W-:Y:S03]  /*6360*/  IMAD.HI.U32 R6, R5, R22, RZ ;  /* 0x0000001605067227 */ /* 0x000fe600078e00ff */
[----:B------:R-:W-:Y:S01]  /*6370*/  ISETP.GE.OR P0, PT, R3, R4, P0 ;  /* 0x000000040300720c */ /* 0x000fe20000706670 */
[----:B------:R-:W-:Y:S01]  /*6380*/  IMAD.MOV R4, RZ, RZ, -R3 ;  /* 0x000000ffff047224 */ /* 0x000fe200078e0a03 */
[-C--:B------:R-:W-:Y:S03]  /*6390*/  SHF.R.U32.HI R6, RZ, R23.reuse, R6 ;  /* 0x00000017ff067219 */ /* 0x080fe60000011606 */
[----:B------:R-:W-:Y:S01]  /*63a0*/  IMAD R31, R28, R4, R31 ;  /* 0x000000041c1f7224 */ /* 0x000fe200078e021f */
[----:B------:R-:W-:Y:S05]  /*63b0*/  SEL R15, R5, R6, !P2 ;  /* 0x00000006050f7207 */ /* 0x000fea0005000000 */
[----:B------:R-:W-:Y:S02]  /*63c0*/  IMAD.MOV R6, RZ, RZ, -R15 ;  /* 0x000000ffff067224 */ /* 0x000fe400078e0a0f */
[C---:B------:R-:W-:Y:S04]  /*63d0*/  @!P0 IMAD.HI.U32 R2, R3.reuse, R22, RZ ;  /* 0x0000001603028227 */ /* 0x040fe800078e00ff */
[----:B------:R-:W-:Y:S01]  /*63e0*/  IMAD R6, R26, R6, R5 ;  /* 0x000000061a067224 */ /* 0x000fe200078e0205 */
[----:B------:R-:W-:Y:S04]  /*63f0*/  @!P0 SHF.R.U32.HI R2, RZ, R23, R2 ;  /* 0x00000017ff028219 */ /* 0x000fe80000011602 */
[----:B------:R-:W-:Y:S02]  /*6400*/  @!P0 SEL R0, R3, R2, !P2 ;  /* 0x0000000203008207 */ /* 0x000fe40005000000 */
[----:B------:R-:W-:Y:S02]  /*6410*/  IADD3 R2, PT, PT, -R5, RZ, RZ ;  /* 0x000000ff05027210 */ /* 0x000fe40007ffe1ff */
[----:B------:R-:W-:Y:S01]  /*6420*/  @!P0 IADD3 R8, PT, PT, R15, -R0, RZ ;  /* 0x800000000f088210 */ /* 0x000fe20007ffe0ff */
[----:B------:R-:W-:Y:S02]  /*6430*/  @!P0 IMAD R0, R7, R6, R0 ;  /* 0x0000000607008224 */ /* 0x000fe400078e0200 */
[----:B------:R-:W-:Y:S02]  /*6440*/  IMAD R29, R24, R2, R29 ;  /* 0x00000002181d7224 */ /* 0x000fe400078e021d */
[----:B------:R-:W-:Y:S02]  /*6450*/  @!P0 IMAD R5, R8, R26, R3 ;  /* 0x0000001a08058224 */ /* 0x000fe400078e0203 */
[----:B------:R-:W-:Y:S04]  /*6460*/  @!P0 IMAD.MOV.U32 R3, RZ, RZ, R0 ;  /* 0x000000ffff038224 */ /* 0x000fe800078e0000 */
[----:B------:R-:W-:Y:S02]  /*6470*/  IMAD R31, R3, R28, R31 ;  /* 0x0000001c031f7224 */ /* 0x000fe400078e021f */
[----:B------:R-:W-:Y:S07]  /*6480*/  IMAD R29, R5, R24, R29 ;  /* 0x00000018051d7224 */ /* 0x000fee00078e021d */
.L_x_110:
[----:B-1----:R-:W-:Y:S01]  /*6490*/  @!P1 ISETP.NE.AND P0, PT, R10, 0x1, PT ;  /* 0x000000010a00980c */ /* 0x002fe20003f05270 */
[----:B------:R-:W-:Y:S01]  /*64a0*/  @!P1 IMAD.HI.U32 R3, R29, R11, RZ ;  /* 0x0000000b1d039227 */ /* 0x000fe200078e00ff */
[----:B------:R-:W-:Y:S01]  /*64b0*/  R2UR UR42, R21 ;  /* 0x00000000152a72ca */ /* 0x000fe200000e0000 */
[----:B------:R-:W-:Y:S01]  /*64c0*/  BSSY.RECONVERGENT B6, `(.L_x_111) ;  /* 0x0000031000067945 */ /* 0x000fe20003800200 */
[----:B------:R-:W-:Y:S01]  /*64d0*/  R2UR UR41, R20 ;  /* 0x00000000142972ca */ /* 0x000fe200000e0000 */
[----:B------:R-:W-:Y:S01]  /*64e0*/  @!P1 IMAD.HI.U32 R0, R31, R12, RZ ;  /* 0x0000000c1f009227 */ /* 0x000fe200078e00ff */
[----:B------:R-:W-:Y:S02]  /*64f0*/  @!P1 SHF.R.U32.HI R2, RZ, R14, R3 ;  /* 0x0000000eff029219 */ /* 0x000fe40000011603 */
[----:B------:R-:W-:Y:S01]  /*6500*/  @!P1 ISETP.NE.AND P2, PT, R9, 0x1, PT ;  /* 0x000000010900980c */ /* 0x000fe20003f45270 */
[----:B------:R-:W-:Y:S01]  /*6510*/  VIADD R84, R84, 0x1 ;  /* 0x0000000154547836 */ /* 0x000fe20000000000 */
[----:B------:R-:W-:Y:S02]  /*6520*/  @!P1 SEL R2, R29, R2, !P0 ;  /* 0x000000021d029207 */ /* 0x000fe40004000000 */
[----:B------:R-:W-:Y:S02]  /*6530*/  @!P1 SHF.R.U32.HI R0, RZ, R13, R0 ;  /* 0x0000000dff009219 */ /* 0x000fe40000011600 */
[----:B------:R-:W-:Y:S01]  /*6540*/  LOP3.LUT P0, RZ, R73, 0x1b0, RZ, 0xc0, !PT ;  /* 0x000001b049ff7812 */ /* 0x000fe2000780c0ff */
[----:B------:R-:W-:Y:S01]  /*6550*/  USHF.L.U32 UR42, UR42, 0x6, URZ ;  /* 0x000000062a2a7899 */ /* 0x000fe200080006ff */
[----:B------:R-:W-:Y:S01]  /*6560*/  @!P1 SEL R3, R31, R0, !P2 ;  /* 0x000000001f039207 */ /* 0x000fe20005000000 */
[----:B------:R-:W-:Y:S01]  /*6570*/  USHF.L.U32 UR41, UR41, 0x8, URZ ;  /* 0x0000000829297899 */ /* 0x000fe200080006ff */
[----:B------:R-:W-:Y:S03]  /*6580*/  @P4 SHF.R.U32.HI R74, RZ, 0x10, R17 ;  /* 0x00000010ff4a4819 */ /* 0x000fe60000011611 */
[----:B------:R-:W-:Y:S02]  /*6590*/  @!P1 IMAD.IADD R0, R2, 0x1, -R3 ;  /* 0x0000000102009824 */ /* 0x000fe400078e0a03 */
[----:B------:R-:W-:Y:S02]  /*65a0*/  @!P1 IMAD.IADD R2, R3, 0x1, -R2 ;  /* 0x0000000103029824 */ /* 0x000fe400078e0a02 */
[----:B------:R-:W-:Y:S02]  /*65b0*/  @!P1 IMAD R31, R0, R9, R31 ;  /* 0x00000009001f9224 */ /* 0x000fe400078e021f */
[----:B------:R-:W-:Y:S01]  /*65c0*/  @!P1 IMAD R29, R2, R10, R29 ;  /* 0x0000000a021d9224 */ /* 0x000fe200078e021d */
[----:B------:R-:W-:Y:S06]  /*65d0*/  @!P0 BRA `(.L_x_112) ;  /* 0x00000000007c8947 */ /* 0x000fec0003800000 */
[----:B------:R-:W1:Y:S01]  /*65e0*/  LDCU.64 UR8, c[0x4][0x80] ;  /* 0x01001000ff0877ac */ /* 0x000e620008000a00 */
[----:B------:R-:W-:Y:S01]  /*65f0*/  MOV R2, 0x0 ;  /* 0x0000000000027802 */ /* 0x000fe20000000f00 */
[----:B------:R-:W-:Y:S02]  /*6600*/  HFMA2 R12, -RZ, RZ, 0, 5.9604644775390625e-08 ;  /* 0x00000001ff0c7431 */ /* 0x000fe400000001ff */
[----:B------:R-:W-:Y:S01]  /*6610*/  IMAD.MOV.U32 R8, RZ, RZ, 0x70 ;  /* 0x00000070ff087424 */ /* 0x000fe200078e00ff */
[----:B------:R2:W3:Y:S01]  /*6620*/  LDC.64 R14, c[0x4][R2] ;  /* 0x01000000020e7b82 */ /* 0x0004e20000000a00 */
[----:B------:R-:W4:Y:S01]  /*6630*/  LDCU.64 UR6, c[0x4][0x88] ;  /* 0x01001100ff0677ac */ /* 0x000f220008000a00 */
[----:B------:R-:W-:Y:S01]  /*6640*/  IMAD.MOV.U32 R13, RZ, RZ, RZ ;  /* 0x000000ffff0d7224 */ /* 0x000fe200078e00ff */
[----:B------:R-:W2:Y:S01]  /*6650*/  LDCU.64 UR4, c[0x4][0x8] ;  /* 0x01000100ff0477ac */ /* 0x000ea20008000a00 */
[----:B-1----:R-:W-:Y:S01]  /*6660*/  MOV R5, UR9 ;  /* 0x0000000900057c02 */ /* 0x002fe20008000f00 */
[----:B------:R-:W-:Y:S01]  /*6670*/  IMAD.U32 R4, RZ, RZ, UR8 ;  /* 0x00000008ff047e24 */ /* 0x000fe2000f8e00ff */
[----:B----4-:R-:W-:Y:S01]  /*6680*/  MOV R7, UR7 ;  /* 0x0000000700077c02 */ /* 0x010fe20008000f00 */
[----:B------:R-:W-:Y:S01]  /*6690*/  IMAD.U32 R6, RZ, RZ, UR6 ;  /* 0x00000006ff067e24 */ /* 0x000fe2000f8e00ff */
[----:B--2---:R-:W-:Y:S01]  /*66a0*/  MOV R11, UR5 ;  /* 0x00000005000b7c02 */ /* 0x004fe20008000f00 */
[----:B------:R-:W-:Y:S02]  /*66b0*/  IMAD.U32 R10, RZ, RZ, UR4 ;  /* 0x00000004ff0a7e24 */ /* 0x000fe4000f8e00ff */
[----:B------:R-:W-:Y:S07]  /*66c0*/  LEPC R20, `(.L_x_113) ;  /* 0x000000001014794e */ /* 0x000fee0000000000 */
[----:B---3-5:R-:W-:Y:S05]  /*66d0*/  CALL.ABS.NOINC R14 ;  /* 0x000000000e007343 */ /* 0x028fea0003c00000 */
.L_x_113:
[----:B------:R-:W1:Y:S01]  /*66e0*/  LDCU.64 UR8, c[0x4][0x80] ;  /* 0x01001000ff0877ac */ /* 0x000e620008000a00 */
[----:B------:R-:W2:Y:S01]  /*66f0*/  LDC.64 R2, c[0x4][R2] ;  /* 0x0100000002027b82 */ /* 0x000ea20000000a00 */
[----:B------:R-:W-:Y:S02]  /*6700*/  HFMA2 R12, -RZ, RZ, 0, 5.9604644775390625e-08 ;  /* 0x00000001ff0c7431 */ /* 0x000fe400000001ff */
[----:B------:R-:W-:Y:S02]  /*6710*/  IMAD.MOV.U32 R8, RZ, RZ, 0x70 ;  /* 0x00000070ff087424 */ /* 0x000fe400078e00ff */
[----:B------:R-:W-:Y:S01]  /*6720*/  IMAD.MOV.U32 R13, RZ, RZ, RZ ;  /* 0x000000ffff0d7224 */ /* 0x000fe200078e00ff */
[----:B------:R-:W3:Y:S01]  /*6730*/  LDCU.64 UR6, c[0x4][0x88] ;  /* 0x01001100ff0677ac */ /* 0x000ee20008000a00 */
[----:B------:R-:W4:Y:S01]  /*6740*/  LDCU.64 UR4, c[0x4][0x8] ;  /* 0x01000100ff0477ac */ /* 0x000f220008000a00 */
[----:B-1----:R-:W-:Y:S02]  /*6750*/  MOV R4, UR8 ;  /* 0x0000000800047c02 */ /* 0x002fe40008000f00 */
[----:B------:R-:W-:Y:S02]  /*6760*/  MOV R5, UR9 ;  /* 0x0000000900057c02 */ /* 0x000fe40008000f00 */
[----:B---3--:R-:W-:Y:S01]  /*6770*/  MOV R7, UR7 ;  /* 0x0000000700077c02 */ /* 0x008fe20008000f00 */
[----:B------:R-:W-:Y:S01]  /*6780*/  IMAD.U32 R6, RZ, RZ, UR6 ;  /* 0x00000006ff067e24 */ /* 0x000fe2000f8e00ff */
[----:B----4-:R-:W-:Y:S01]  /*6790*/  MOV R11, UR5 ;  /* 0x00000005000b7c02 */ /* 0x010fe20008000f00 */
[----:B------:R-:W-:Y:S02]  /*67a0*/  IMAD.U32 R10, RZ, RZ, UR4 ;  /* 0x00000004ff0a7e24 */ /* 0x000fe4000f8e00ff */
[----:B------:R-:W-:Y:S07]  /*67b0*/  LEPC R20, `(.L_x_112) ;  /* 0x000000001014794e */ /* 0x000fee0000000000 */
[----:B--2---:R-:W-:Y:S05]  /*67c0*/  CALL.ABS.NOINC R2 ;  /* 0x0000000002007343 */ /* 0x004fea0003c00000 */
.L_x_112:
[----:B------:R-:W-:Y:S05]  /*67d0*/  BSYNC.RECONVERGENT B6 ;  /* 0x0000000000067941 */ /* 0x000fea0003800200 */
.L_x_111:
[----:B------:R-:W-:Y:S01]  /*67e0*/  ISETP.NE.U32.AND P4, PT, R62, RZ, PT ;  /* 0x000000ff3e00720c */ /* 0x000fe20003f85070 */
[----:B------:R-:W-:Y:S01]  /*67f0*/  UISETP.NE.AND UP2, UPT, UR48, URZ, UPT ;  /* 0x000000ff3000728c */ /* 0x000fe2000bf45270 */
[----:B------:R-:W-:Y:S01]  /*6800*/  ISETP.NE.U32.AND P2, PT, RZ, UR44, PT ;  /* 0x0000002cff007c0c */ /* 0x000fe2000bf45070 */
[----:B------:R-:W-:Y:S01]  /*6810*/  UISETP.NE.U32.AND UP1, UPT, UR46, URZ, UPT ;  /* 0x000000ff2e00728c */ /* 0x000fe2000bf25070 */
[----:B------:R-:W-:Y:S01]  /*6820*/  ISETP.NE.AND.EX P4, PT, R63, RZ, PT, P4 ;  /* 0x000000ff3f00720c */ /* 0x000fe20003f85340 */
[----:B------:R-:W-:Y:S01]  /*6830*/  UPLOP3.LUT UP0, UPT, UPT, UPT, UPT, 0x40, 0x4 ;  /* 0x000000000004789c */ /* 0x000fe20003f0e870 */
[----:B------:R-:W-:Y:S01]  /*6840*/  ISETP.NE.AND.EX P2, PT, RZ, UR45, PT, P2 ;  /* 0x0000002dff007c0c */ /* 0x000fe2000bf45320 */
[----:B------:R-:W-:Y:S01]  /*6850*/  UISETP.NE.AND.EX UP1, UPT, UR47, URZ, UPT, UP1 ;  /* 0x000000ff2f00728c */ /* 0x000fe2000bf25310 */
[----:B------:R-:W-:Y:S04]  /*6860*/  PLOP3.LUT P1, PT, PT, PT, UP2, 0x80, 0x8 ;  /* 0x000000000008781c */ /* 0x000fe80003f2f028 */
[----:B------:R-:W-:Y:S06]  /*6870*/  @UP2 UPLOP3.LUT UP0, UPT, UPT, UPT, UP1, 0x80, 0x8 ;  /* 0x000000000008289c */ /* 0x000fec0003f0f010 */
[----:B------:R-:W-:Y:S01]  /*6880*/  PLOP3.LUT P0, PT, PT, PT, UP0, 0x80, 0x8 ;  /* 0x000000000008781c */ /* 0x000fe20003f0f008 */
[----:B------:R-:W-:Y:S01]  /*6890*/  @!UPT UIADD3 URZ, UPT, UPT, URZ, URZ, URZ ;  /* 0x000000fffffff290 */ /* 0x000fe2000fffe0ff */
[----:B------:R-:W-:Y:S11]  /*68a0*/  BRA.U !UP1, `(.L_x_114) ;  /* 0x0000000109387547 */ /* 0x000ff6000b800000 */
[----:B------:R-:W-:Y:S01]  /*68b0*/  UISETP.NE.U32.AND UP0, UPT, UR44, URZ, UPT ;  /* 0x000000ff2c00728c */ /* 0x000fe2000bf05070 */
[----:B------:R-:W-:Y:S02]  /*68c0*/  HFMA2 R0, -RZ, RZ, 0, 5.9604644775390625e-08 ;  /* 0x00000001ff007431 */ /* 0x000fe400000001ff */
[----:B------:R-:W-:Y:S01]  /*68d0*/  IMAD.MOV.U32 R67, RZ, RZ, 0x1 ;  /* 0x00000001ff437424 */ /* 0x000fe200078e00ff */
[----:B------:R-:W-:Y:S06]  /*68e0*/  UISETP.NE.AND.EX UP0, UPT, UR45, URZ, UPT, UP0 ;  /* 0x000000ff2d00728c */ /* 0x000fec000bf05300 */
[----:B------:R-:W-:Y:S05]  /*68f0*/  PLOP3.LUT P3, PT, PT, PT, UP0, 0x80, 0x8 ;  /* 0x000000000008781c */ /* 0x000fea0003f6f008 */
[----:B------:R-:W1:Y:S01]  /*6900*/  @UP0 LDCU.64 UR6, c[0x0][0x888] ;  /* 0x00011100ff0607ac */ /* 0x000e620008000a00 */
[----:B------:R-:W-:Y:S07]  /*6910*/  @UP0 UIMAD UR4, UR36, UR46, URZ ;  /* 0x0000002e240402a4 */ /* 0x000fee000f8e02ff */
[----:B------:R-:W-:Y:S01]  /*6920*/  @!P3 PRMT R67, R0, 0x7610, R67 ;  /* 0x000076100043b816 */ /* 0x000fe20000000043 */
[----:B-1----:R-:W-:Y:S03]  /*6930*/  @UP0 UIMAD.WIDE UR6, UR4, 0x4, UR6 ;  /* 0x00000004040608a5 */ /* 0x002fe6000f8e0206 */
[----:B------:R-:W1:Y:S03]  /*6940*/  @!UP0 LDCU UR4, c[0x0][0x880] ;  /* 0x00011000ff0487ac */ /* 0x000e660008000800 */
[----:B------:R-:W-:Y:S01]  /*6950*/  IMAD.U32 R2, RZ, RZ, UR6 ;  /* 0x00000006ff027e24 */ /* 0x000fe2000f8e00ff */
[----:B------:R-:W-:Y:S05]  /*6960*/  MOV R3, UR7 ;  /* 0x0000000700037c02 */ /* 0x000fea0008000f00 */
[----:B-----5:R2:W5:Y:S02]  /*6970*/  @P3 LDG.E R35, desc[UR38][R2.64] ;  /* 0x0000002602233981 */ /* 0x020564000c1e1900 */
[----:B-12---:R-:W-:Y:S02]  /*6980*/  @!P3 IMAD.U32 R35, RZ, RZ, UR4 ;  /* 0x00000004ff23be24 */ /* 0x006fe4000f8e00ff */
.L_x_114:
[----:B------:R-:W-:Y:S05]  /*6990*/  @!P4 BRA `(.L_x_115) ;  /* 0x000000000020c947 */ /* 0x000fea0003800000 */
[----:B------:R-:W-:Y:S04]  /*69a0*/  ISETP.NE.U32.AND P3, PT, R60, RZ, PT ;  /* 0x000000ff3c00720c */ /* 0x000fe80003f65070 */
[----:B------:R-:W-:Y:S11]  /*69b0*/  ISETP.NE.AND.EX P3, PT, R61, RZ, PT, P3 ;  /* 0x000000ff3d00720c */ /* 0x000ff60003f65330 */
[----:B------:R-:W-:Y:S02]  /*69c0*/  @!UPT UIADD3 URZ, UPT, UPT, URZ, URZ, URZ ;  /* 0x000000fffffff290 */ /* 0x000fe4000fffe0ff */
[----:B------:R-:W1:Y:S01]  /*69d0*/  @P3 LDC.64 R2, c[0x0][0x8a8] ;  /* 0x00022a00ff023b82 */ /* 0x000e620000000a00 */
[----:B------:R-:W-:Y:S04]  /*69e0*/  @P3 IMAD R0, R62, UR36, RZ ;  /* 0x000000243e003c24 */ /* 0x000fe8000f8e02ff */
[----:B-1----:R-:W-:Y:S05]  /*69f0*/  @P3 IMAD.WIDE R2, R0, 0x4, R2 ;  /* 0x0000000400023825 */ /* 0x002fea00078e0202 */
[----:B-----5:R1:W5:Y:S02]  /*6a00*/  @P3 LDG.E R32, desc[UR38][R2.64] ;  /* 0x0000002602203981 */ /* 0x020364000c1e1900 */
[----:B-1----:R-:W2:Y:S02]  /*6a10*/  @!P3 LDC R32, c[0x0][0x8a0] ;  /* 0x00022800ff20bb82 */ /* 0x002ea40000000800 */
.L_x_115:
[----:B-----5:R-:W-:Y:S01]  /*6a20*/  FSETP.NEU.AND P3, PT, R35, RZ, PT ;  /* 0x000000ff2300720b */ /* 0x020fe20003f6d000 */
[----:B------:R-:W-:Y:S01]  /*6a30*/  BSSY B1, `(.L_x_116) ;  /* 0x0000038000017945 */ /* 0x000fe20003800000 */
[----:B------:R-:W-:Y:S01]  /*6a40*/  SEL R3, RZ, 0xffffffff, P2 ;  /* 0xffffffffff037807 */ /* 0x000fe20001000000 */
[----:B------:R-:W-:Y:S01]  /*6a50*/  IMAD.MOV.U32 R43, RZ, RZ, 0x1 ;  /* 0x00000001ff2b7424 */ /* 0x000fe200078e00ff */
[----:B------:R-:W-:Y:S01]  /*6a60*/  @P1 LOP3.LUT P2, RZ, R67, 0xff, RZ, 0xc0, !PT ;  /* 0x000000ff43ff1812 */ /* 0x000fe2000784c0ff */
[----:B------:R-:W-:Y:S01]  /*6a70*/  IMAD R34, R30, 0x80, R33 ;  /* 0x000000801e227824 */ /* 0x000fe200078e0221 */
[----:B------:R-:W-:Y:S01]  /*6a80*/  @P1 SEL R2, RZ, 0xffffffff, P3 ;  /* 0xffffffffff021807 */ /* 0x000fe20001800000 */
[----:B------:R-:W-:Y:S01]  /*6a90*/  IMAD R85, R80, -0x10, R78 ;  /* 0xfffffff050557824 */ /* 0x000fe200078e024e */
[----:B------:R-:W-:Y:S01]  /*6aa0*/  LEA R87, R30, UR49, 0x3 ;  /* 0x000000311e577c11 */ /* 0x000fe2000f8e18ff */
[----:B------:R-:W-:Y:S01]  /*6ab0*/  IMAD.MOV.U32 R88, RZ, RZ, RZ ;  /* 0x000000ffff587224 */ /* 0x000fe200078e00ff */
[----:B------:R-:W-:Y:S02]  /*6ac0*/  @P0 SEL R2, R3, R2, !P2 ;  /* 0x0000000203020207 */ /* 0x000fe40005000000 */
[----:B------:R-:W-:Y:S02]  /*6ad0*/  CS2R R46, SRZ ;  /* 0x00000000002e7805 */ /* 0x000fe4000001ff00 */
[----:B------:R-:W-:Y:S02]  /*6ae0*/  SHF.L.U32 R0, R76, 0x1f, RZ ;  /* 0x0000001f4c007819 */ /* 0x000fe400000006ff */
[----:B------:R-:W-:Y:S02]  /*6af0*/  CS2R R44, SRZ ;  /* 0x00000000002c7805 */ /* 0x000fe4000001ff00 */
[----:B------:R-:W-:Y:S02]  /*6b00*/  @P1 LOP3.LUT R2, R2, 0x1, RZ, 0xc0, !PT ;  /* 0x0000000102021812 */ /* 0x000fe400078ec0ff */
[----:B------:R-:W-:Y:S02]  /*6b10*/  CS2R R50, SRZ ;  /* 0x0000000000327805 */ /* 0x000fe4000001ff00 */
[----:B------:R-:W-:Y:S02]  /*6b20*/  PLOP3.LUT P2, PT, PT, PT, UP1, 0x80, 0x8 ;  /* 0x000000000008781c */ /* 0x000fe40003f4f018 */
[----:B------:R-:W-:Y:S02]  /*6b30*/  CS2R R48, SRZ ;  /* 0x0000000000307805 */ /* 0x000fe4000001ff00 */
[----:B------:R-:W-:Y:S02]  /*6b40*/  ISETP.NE.U32.OR P5, PT, R2, 0x1, !P1 ;  /* 0x000000010200780c */ /* 0x000fe40004fa5470 */
[----:B------:R-:W-:Y:S02]  /*6b50*/  CS2R R54, SRZ ;  /* 0x0000000000367805 */ /* 0x000fe4000001ff00 */
[----:B------:R-:W-:Y:S02]  /*6b60*/  LOP3.LUT P4, R83, R67, 0xff, RZ, 0xc0, !PT ;  /* 0x000000ff43537812 */ /* 0x000fe4000788c0ff */
[----:B------:R-:W-:Y:S02]  /*6b70*/  CS2R R52, SRZ ;  /* 0x0000000000347805 */ /* 0x000fe4000001ff00 */
[----:B------:R-:W-:Y:S02]  /*6b80*/  SEL R2, RZ, 0xffffffff, P3 ;  /* 0xffffffffff027807 */ /* 0x000fe40001800000 */
[----:B------:R-:W-:Y:S02]  /*6b90*/  CS2R R58, SRZ ;  /* 0x00000000003a7805 */ /* 0x000fe4000001ff00 */
[----:B------:R-:W-:Y:S02]  /*6ba0*/  P2R R86, PR, RZ, 0x20 ;  /* 0x00000020ff567803 */ /* 0x000fe40000000000 */
[----:B------:R-:W-:Y:S02]  /*6bb0*/  CS2R R56, SRZ ;  /* 0x0000000000387805 */ /* 0x000fe4000001ff00 */
[----:B------:R-:W-:Y:S02]  /*6bc0*/  @P2 SEL R2, R3, R2, !P4 ;  /* 0x0000000203022207 */ /* 0x000fe40006000000 */
[----:B------:R-:W-:Y:S02]  /*6bd0*/  @P5 SHF.L.U32 R4, RZ, 0x1f, RZ ;  /* 0x0000001fff045819 */ /* 0x000fe400000006ff */
[----:B------:R-:W-:Y:S02]  /*6be0*/  LOP3.LUT R2, R2, 0x1, RZ, 0xc0, !PT ;  /* 0x0000000102027812 */ /* 0x000fe400078ec0ff */
[----:B------:R-:W1:Y:S02]  /*6bf0*/  @P5 SYNCS.PHASECHK.TRANS64.TRYWAIT P1, [UR49+0x80], R4 ;  /* 0x00008004ff0055a7 */ /* 0x000e640008021131 */
[----:B------:R-:W-:Y:S04]  /*6c00*/  ISETP.NE.U32.AND P2, PT, R2, 0x1, PT ;  /* 0x000000010200780c */ /* 0x000fe80003f45070 */
[----:B------:R-:W-:Y:S01]  /*6c10*/  P2R R89, PR, RZ, 0x4 ;  /* 0x00000004ff597803 */ /* 0x000fe20000000000 */
[----:B------:R3:W4:Y:S01]  /*6c20*/  SYNCS.PHASECHK.TRANS64.TRYWAIT P0, [R87+URZ+0xf0], R0 ;  /* 0x0000f000570075a7 */ /* 0x00072200080011ff */
[----:B-1----:R-:W-:Y:S01]  /*6c30*/  @P5 SEL R43, RZ, 0x1, !P1 ;  /* 0x00000001ff2b5807 */ /* 0x002fe20004800000 */
[----:B---3--:R-:W-:Y:S06]  /*6c40*/  @!P5 BRA `(.L_x_117) ;  /* 0x000000000058d947 */ /* 0x008fec0003800000 */
[----:B------:R-:W-:Y:S01]  /*6c50*/  IMAD.MOV.U32 R47, RZ, RZ, RZ ;  /* 0x000000ffff2f7224 */ /* 0x000fe200078e00ff */
[----:B------:R-:W-:Y:S01]  /*6c60*/  ISETP.NE.AND P1, PT, R43, RZ, PT ;  /* 0x000000ff2b00720c */ /* 0x000fe20003f25270 */
[----:B------:R-:W-:Y:S01]  /*6c70*/  BSSY B0, `(.L_x_118) ;  /* 0x000000c000007945 */ /* 0x000fe20003800000 */
[----:B------:R-:W-:Y:S02]  /*6c80*/  CS2R R58, SRZ ;  /* 0x00000000003a7805 */ /* 0x000fe4000001ff00 */
[----:B------:R-:W-:Y:S02]  /*6c90*/  CS2R R56, SRZ ;  /* 0x0000000000387805 */ /* 0x000fe4000001ff00 */
[----:B------:R-:W-:Y:S02]  /*6ca0*/  CS2R R54, SRZ ;  /* 0x0000000000367805 */ /* 0x000fe4000001ff00 */
[----:B------:R-:W-:Y:S02]  /*6cb0*/  CS2R R52, SRZ ;  /* 0x0000000000347805 */ /* 0x000fe4000001ff00 */
[----:B------:R-:W-:Y:S02]  /*6cc0*/  CS2R R50, SRZ ;  /* 0x0000000000327805 */ /* 0x000fe4000001ff00 */
[----:B------:R-:W-:Y:S02]  /*6cd0*/  CS2R R48, SRZ ;  /* 0x0000000000307805 */ /* 0x000fe4000001ff00 */
[----:B------:R-:W-:Y:S01]  /*6ce0*/  CS2R R44, SRZ ;  /* 0x00000000002c7805 */ /* 0x000fe2000001ff00 */
[----:B------:R-:W-:Y:S06]  /*6cf0*/  @P1 BRA `(.L_x_119) ;  /* 0x00000000000c1947 */ /* 0x000fec0003800000 */
[----:B------:R-:W-:Y:S04]  /*6d00*/  SHF.L.U32 R3, RZ, 0x1f, RZ ;  /* 0x0000001fff037819 */ /* 0x000fe800000006ff */
[----:B------:R-:W1:Y:S02]  /*6d10*/  SYNCS.PHASECHK.TRANS64.TRYWAIT P1, [UR49+0x80], R3 ;  /* 0x00008003ff0075a7 */ /* 0x000e640008021131 */
[----:B-1----:R-:W-:Y:S05]  /*6d20*/  @!P1 BRA `(.L_x_120) ;  /* 0x0000005c00b49947 */ /* 0x002fea0003800000 */
.L_x_119:
[----:B------:R-:W-:Y:S05]  /*6d30*/  BSYNC B0 ;  /* 0x0000000000007941 */ /* 0x000fea0003800000 */
.L_x_118:
[----:B------:R-:W-:Y:S01]  /*6d40*/  ISETP.NE.AND P1, PT, R89, RZ, PT ;  /* 0x000000ff5900720c */ /* 0x000fe20003f25270 */
[----:B------:R-:W-:Y:S11]  /*6d50*/  HFMA2 R88, -RZ, RZ, 0, 5.9604644775390625e-08 ;  /* 0x00000001ff587431 */ /* 0x000ff600000001ff */
[----:B------:R-:W-:Y:S01]  /*6d60*/  @!UPT UIADD3 URZ, UPT, UPT, URZ, URZ, URZ ;  /* 0x000000fffffff290 */ /* 0x000fe2000fffe0ff */
[----:B------:R3:W1:Y:S04]  /*6d70*/  @P1 LDS.128 R56, [R79] ;  /* 0x000000004f381984 */ /* 0x0006680000000c00 */
[----:B------:R3:W1:Y:S04]  /*6d80*/  @P1 LDS.128 R52, [R78+0x10] ;  /* 0x000010004e341984 */ /* 0x0006680000000c00 */
[----:B------:R3:W1:Y:S04]  /*6d90*/  @P1 LDS.128 R48, [R77+0x20] ;  /* 0x000020004d301984 */ /* 0x0006680000000c00 */
[----:B------:R3:W1:Y:S02]  /*6da0*/  @P1 LDS.128 R44, [R85+0x30] ;  /* 0x00003000552c1984 */ /* 0x0006640000000c00 */
.L_x_117:
[----:B------:R-:W-:Y:S05]  /*6db0*/  BSYNC B1 ;  /* 0x0000000000017941 */ /* 0x000fea0003800000 */
.L_x_116:
[----:B-1----:R-:W-:Y:S04]  /*6dc0*/  SHF.R.U32.HI R3, RZ, 0x15, R34 ;  /* 0x00000015ff037819 */ /* 0x002fe80000011622 */
[----:B------:R-:W-:Y:S01]  /*6dd0*/  LOP3.LUT P1, RZ, R3, 0x3, R72, 0x48, !PT ;  /* 0x0000000303ff7812 */ /* 0x000fe20007824848 */
[----:B------:R-:W-:Y:S01]  /*6de0*/  @!UPT UIADD3 URZ, UPT, UPT, URZ, URZ, URZ ;  /* 0x000000fffffff290 */ /* 0x000fe2000fffe0ff */
[----:B----4-:R-:W-:Y:S11]  /*6df0*/  @P0 BRA `(.L_x_121) ;  /* 0x0000000000080947 */ /* 0x010ff60003800000 */
[----:B------:R-:W1:Y:S02]  /*6e00*/  SYNCS.PHASECHK.TRANS64.TRYWAIT P0, [R87+URZ+0xf0], R0 ;  /* 0x0000f000570075a7 */ /* 0x000e6400080011ff */
[----:B-1----:R-:W-:Y:S05]  /*6e10*/  @!P0 BRA `(.L_x_122) ;  /* 0x0000005c00908947 */ /* 0x002fea0003800000 */
.L_x_121:
[----:B------:R-:W-:Y:S05]  /*6e20*/  @!P1 BRA `(.L_x_123) ;  /* 0x0000000000409947 */ /* 0x000fea0003800000 */
[----:B------:R-:W4:Y:S01]  /*6e30*/  LDCU.64 UR8, c[0x4][0x70] ;  /* 0x01000e00ff0877ac */ /* 0x000f220008000a00 */
[----:B------:R-:W-:Y:S01]  /*6e40*/  MOV R3, 0x0 ;  /* 0x0000000000037802 */ /* 0x000fe20000000f00 */
[----:B------:R-:W-:Y:S02]  /*6e50*/  HFMA2 R12, -RZ, RZ, 0, 5.9604644775390625e-08 ;  /* 0x00000001ff0c7431 */ /* 0x000fe400000001ff */
[----:B------:R-:W-:Y:S02]  /*6e60*/  IMAD.MOV.U32 R8, RZ, RZ, 0x192 ;  /* 0x00000192ff087424 */ /* 0x000fe400078e00ff */
[----:B------:R-:W-:Y:S01]  /*6e70*/  IMAD.MOV.U32 R13, RZ, RZ, RZ ;  /* 0x000000ffff0d7224 */ /* 0x000fe200078e00ff */
[----:B------:R-:W5:Y:S01]  /*6e80*/  LDCU.64 UR6, c[0x4][0x78] ;  /* 0x01000f00ff0677ac */ /* 0x000f620008000a00 */
[----:B------:R-:W1:Y:S01]  /*6e90*/  LDC.64 R2, c[0x4][R3] ;  /* 0x0100000003027b82 */ /* 0x000e620000000a00 */
[----:B------:R-:W2:Y:S01]  /*6ea0*/  LDCU.64 UR4, c[0x4][0x10] ;  /* 0x01000200ff0477ac */ /* 0x000ea20008000a00 */
[----:B----4-:R-:W-:Y:S01]  /*6eb0*/  MOV R5, UR9 ;  /* 0x0000000900057c02 */ /* 0x010fe20008000f00 */
[----:B------:R-:W-:Y:S01]  /*6ec0*/  IMAD.U32 R4, RZ, RZ, UR8 ;  /* 0x00000008ff047e24 */ /* 0x000fe2000f8e00ff */
[----:B-----5:R-:W-:Y:S01]  /*6ed0*/  MOV R7, UR7 ;  /* 0x0000000700077c02 */ /* 0x020fe20008000f00 */
[----:B------:R-:W-:Y:S01]  /*6ee0*/  IMAD.U32 R6, RZ, RZ, UR6 ;  /* 0x00000006ff067e24 */ /* 0x000fe2000f8e00ff */
[----:B--2---:R-:W-:Y:S01]  /*6ef0*/  MOV R11, UR5 ;  /* 0x00000005000b7c02 */ /* 0x004fe20008000f00 */
[----:B------:R-:W-:Y:S02]  /*6f00*/  IMAD.U32 R10, RZ, RZ, UR4 ;  /* 0x00000004ff0a7e24 */ /* 0x000fe4000f8e00ff */
[----:B------:R-:W-:Y:S07]  /*6f10*/  LEPC R20, `(.L_x_123) ;  /* 0x000000001014794e */ /* 0x000fee0000000000 */
[----:B-1-3--:R-:W-:Y:S05]  /*6f20*/  CALL.ABS.NOINC R2 ;  /* 0x0000000002007343 */ /* 0x00afea0003c00000 */
.L_x_123:
[----:B------:R-:W-:Y:S01]  /*6f30*/  LOP3.LUT R20, R56, 0xffffe000, RZ, 0xc0, !PT ;  /* 0xffffe00038147812 */ /* 0x000fe200078ec0ff */
[----:B------:R-:W-:Y:S05]  /*6f40*/  WARPSYNC.ALL ;  /* 0x0000000000007948 */ /* 0x000fea0003800000 */
[----:B------:R-:W-:Y:S01]  /*6f50*/  R2UR UR4, R34 ;  /* 0x00000000220472ca */ /* 0x000fe200000e0000 */
[----:B------:R-:W-:Y:S01]  /*6f60*/  BSSY.RECONVERGENT B0, `(.L_x_124) ;  /* 0x000005c000007945 */ /* 0x000fe20003800200 */
[----:B------:R-:W-:Y:S02]  /*6f70*/  LOP3.LUT R21, R57, 0xffffe000, RZ, 0xc0, !PT ;  /* 0xffffe00039157812 */ /* 0x000fe400078ec0ff */
[----:B------:R-:W-:Y:S02]  /*6f80*/  LOP3.LUT R40, R58, 0xffffe000, RZ, 0xc0, !PT ;  /* 0xffffe0003a287812 */ /* 0x000fe400078ec0ff */
[----:B------:R-:W-:Y:S02]  /*6f90*/  LOP3.LUT R41, R52, 0xffffe000, RZ, 0xc0, !PT ;  /* 0xffffe00034297812 */ /* 0x000fe400078ec0ff */
[----:B------:R-:W-:Y:S05]  /*6fa0*/  ISETP.NE.AND P0, PT, R81, RZ, PT ;  /* 0x000000ff5100720c */ /* 0x000fea0003f05270 */
[----:B------:R-:W1:Y:S02]  /*6fb0*/  LDTM.x16 R4, tmem[UR4] ;  /* 0x00000004000479ee */ /* 0x000e640008240000 */
[C---:B-12---:R-:W-:Y:S01]  /*6fc0*/  FMUL R0, R32.reuse, R4 ;  /* 0x0000000420007220 */ /* 0x046fe20000400000 */
[C---:B------:R-:W-:Y:S01]  /*6fd0*/  FMUL R2, R32.reuse, R5 ;  /* 0x0000000520027220 */ /* 0x040fe20000400000 */
[C---:B------:R-:W-:Y:S01]  /*6fe0*/  FMUL R3, R32.reuse, R6 ;  /* 0x0000000620037220 */ /* 0x040fe20000400000 */
[----:B------:R-:W-:Y:S01]  /*6ff0*/  FMUL R7, R32, R7 ;  /* 0x0000000720077220 */ /* 0x000fe20000400000 */
[----:B------:R-:W-:Y:S01]  /*7000*/  FFMA R36, R35, R20, R0 ;  /* 0x0000001423247223 */ /* 0x000fe20000000000 */
[----:B------:R-:W-:Y:S01]  /*7010*/  LOP3.LUT R20, R59, 0xffffe000, RZ, 0xc0, !PT ;  /* 0xffffe0003b147812 */ /* 0x000fe200078ec0ff */
[C---:B------:R-:W-:Y:S01]  /*7020*/  FFMA R37, R35.reuse, R21, R2 ;  /* 0x0000001523257223 */ /* 0x040fe20000000002 */
[----:B------:R-:W-:Y:S01]  /*7030*/  LOP3.LUT R21, R54, 0xffffe000, RZ, 0xc0, !PT ;  /* 0xffffe00036157812 */ /* 0x000fe200078ec0ff */
[----:B------:R-:W-:Y:S01]  /*7040*/  FFMA R38, R35, R40, R3 ;  /* 0x0000002823267223 */ /* 0x000fe20000000003 */
[----:B------:R-:W-:Y:S01]  /*7050*/  LOP3.LUT R40, R53, 0xffffe000, RZ, 0xc0, !PT ;  /* 0xffffe00035287812 */ /* 0x000fe200078ec0ff */
[----:B------:R-:W-:Y:S01]  /*7060*/  FFMA R39, R35, R20, R7 ;  /* 0x0000001423277223 */ /* 0x000fe20000000007 */
[----:B------:R-:W-:Y:S01]  /*7070*/  LOP3.LUT R20, R55, 0xffffe000, RZ, 0xc0, !PT ;  /* 0xffffe00037147812 */ /* 0x000fe200078ec0ff */
[C---:B------:R-:W-:Y:S01]  /*7080*/  FMUL R4, R32.reuse, R8 ;  /* 0x0000000820047220 */ /* 0x040fe20000400000 */
[----:B------:R-:W-:Y:S01]  /*7090*/  F2FP.TF32.F32.PACK_B R36, R36 ;  /* 0x00000024ff24723e */ /* 0x000fe200024050ff */
[C---:B------:R-:W-:Y:S01]  /*70a0*/  FMUL R5, R32.reuse, R9 ;  /* 0x0000000920057220 */ /* 0x040fe20000400000 */
[----:B------:R-:W-:Y:S01]  /*70b0*/  F2FP.TF32.F32.PACK_B R37, R37 ;  /* 0x00000025ff25723e */ /* 0x000fe200024050ff */
[C---:B------:R-:W-:Y:S01]  /*70c0*/  FMUL R6, R32.reuse, R10 ;  /* 0x0000000a20067220 */ /* 0x040fe20000400000 */
[----:B------:R-:W-:Y:S01]  /*70d0*/  FMUL R11, R32, R11 ;  /* 0x0000000b200b7220 */ /* 0x000fe20000400000 */
[----:B------:R-:W-:Y:S01]  /*70e0*/  F2FP.TF32.F32.PACK_B R38, R38 ;  /* 0x00000026ff26723e */ /* 0x000fe200024050ff */
[C---:B------:R-:W-:Y:S01]  /*70f0*/  FFMA R4, R35.reuse, R41, R4 ;  /* 0x0000002923047223 */ /* 0x040fe20000000004 */
[----:B------:R-:W-:Y:S01]  /*7100*/  F2FP.TF32.F32.PACK_B R39, R39 ;  /* 0x00000027ff27723e */ /* 0x000fe200024050ff */
[C---:B------:R-:W-:Y:S01]  /*7110*/  FFMA R5, R35.reuse, R40, R5 ;  /* 0x0000002823057223 */ /* 0x040fe20000000005 */
[C---:B------:R-:W-:Y:S01]  /*7120*/  FFMA R6, R35.reuse, R21, R6 ;  /* 0x0000001523067223 */ /* 0x040fe20000000006 */
[----:B------:R-:W-:Y:S01]  /*7130*/  FFMA R7, R35, R20, R11 ;  /* 0x0000001423077223 */ /* 0x000fe2000000000b */
[----:B------:R-:W-:Y:S01]  /*7140*/  LOP3.LUT R41, R48, 0xffffe000, RZ, 0xc0, !PT ;  /* 0xffffe00030297812 */ /* 0x000fe200078ec0ff */
[----:B------:R1:W-:Y:S01]  /*7150*/  STS.128 [R79], R36 ;  /* 0x000000244f007388 */ /* 0x0003e20000000c00 */
[----:B------:R-:W-:Y:S01]  /*7160*/  LOP3.LUT R40, R49, 0xffffe000, RZ, 0xc0, !PT ;  /* 0xffffe00031287812 */ /* 0x000fe200078ec0ff */
[C---:B------:R-:W-:Y:S01]  /*7170*/  FMUL R8, R32.reuse, R12 ;  /* 0x0000000c20087220 */ /* 0x040fe20000400000 */
[----:B------:R-:W-:Y:S01]  /*7180*/  FMUL R9, R32, R13 ;  /* 0x0000000d20097220 */ /* 0x000fe20000400000 */
[----:B------:R-:W-:Y:S01]  /*7190*/  LOP3.LUT R21, R50, 0xffffe000, RZ, 0xc0, !PT ;  /* 0xffffe00032157812 */ /* 0x000fe200078ec0ff */
[C---:B------:R-:W-:Y:S01]  /*71a0*/  FMUL R10, R32.reuse, R14 ;  /* 0x0000000e200a7220 */ /* 0x040fe20000400000 */
[----:B------:R-:W-:Y:S01]  /*71b0*/  LOP3.LUT R20, R51, 0xffffe000, RZ, 0xc0, !PT ;  /* 0xffffe00033147812 */ /* 0x000fe200078ec0ff */
[----:B------:R-:W-:Y:S01]  /*71c0*/  FMUL R15, R32, R15 ;  /* 0x0000000f200f7220 */ /* 0x000fe20000400000 */
[----:B------:R-:W-:Y:S01]  /*71d0*/  F2FP.TF32.F32.PACK_B R4, R4 ;  /* 0x00000004ff04723e */ /* 0x000fe200024050ff */
[C---:B------:R-:W-:Y:S01]  /*71e0*/  FFMA R8, R35.reuse, R41, R8 ;  /* 0x0000002923087223 */ /* 0x040fe20000000008 */
[----:B------:R-:W-:Y:S01]  /*71f0*/  F2FP.TF32.F32.PACK_B R5, R5 ;  /* 0x00000005ff05723e */ /* 0x000fe200024050ff */
[C---:B------:R-:W-:Y:S01]  /*7200*/  FFMA R9, R35.reuse, R40, R9 ;  /* 0x0000002823097223 */ /* 0x040fe20000000009 */
[----:B------:R-:W-:Y:S01]  /*7210*/  F2FP.TF32.F32.PACK_B R6, R6 ;  /* 0x00000006ff06723e */ /* 0x000fe200024050ff */
[C---:B------:R-:W-:Y:S01]  /*7220*/  FFMA R10, R35.reuse, R21, R10 ;  /* 0x00000015230a7223 */ /* 0x040fe2000000000a */
[----:B------:R-:W-:Y:S01]  /*7230*/  F2FP.TF32.F32.PACK_B R7, R7 ;  /* 0x00000007ff07723e */ /* 0x000fe200024050ff */
[----:B------:R-:W-:Y:S01]  /*7240*/  FFMA R11, R35, R20, R15 ;  /* 0x00000014230b7223 */ /* 0x000fe2000000000f */
[----:B------:R-:W-:Y:S01]  /*7250*/  LOP3.LUT R41, R44, 0xffffe000, RZ, 0xc0, !PT ;  /* 0xffffe0002c297812 */ /* 0x000fe200078ec0ff */
[C---:B------:R-:W-:Y:S01]  /*7260*/  FMUL R12, R32.reuse, R16 ;  /* 0x00000010200c7220 */ /* 0x040fe20000400000 */
[----:B------:R-:W-:Y:S01]  /*7270*/  LOP3.LUT R40, R45, 0xffffe000, RZ, 0xc0, !PT ;  /* 0xffffe0002d287812 */ /* 0x000fe200078ec0ff */
[----:B------:R1:W-:Y:S01]  /*7280*/  STS.128 [R78+0x10], R4 ;  /* 0x000010044e007388 */ /* 0x0003e20000000c00 */
        /* <DEDUP_REMOVED lines=13> */
[----:B------:R-:W-:Y:S02]  /*7360*/  F2FP.TF32.F32.PACK_B R12, R12 ;  /* 0x0000000cff0c723e */ /* 0x000fe400024050ff */
[----:B------:R-:W-:Y:S01]  /*7370*/  F2FP.TF32.F32.PACK_B R13, R13 ;  /* 0x0000000dff0d723e */ /* 0x000fe200024050ff */
[----:B------:R1:W-:Y:S01]  /*7380*/  STS.128 [R77+0x20], R8 ;  /* 0x000020084d007388 */ /* 0x0003e20000000c00 */
[----:B------:R-:W-:Y:S02]  /*7390*/  F2FP.TF32.F32.PACK_B R14, R14 ;  /* 0x0000000eff0e723e */ /* 0x000fe400024050ff */
[----:B------:R-:W-:Y:S05]  /*73a0*/  F2FP.TF32.F32.PACK_B R15, R15 ;  /* 0x0000000fff0f723e */ /* 0x000fea00024050ff */
[----:B------:R1:W-:Y:S01]  /*73b0*/  STS.128 [R85+0x30], R12 ;  /* 0x0000300c55007388 */ /* 0x0003e20000000c00 */
[----:B------:R-:W-:Y:S01]  /*73c0*/  @!PT LDS RZ, [RZ] ;  /* 0x00000000fffff984 */ /* 0x000fe20000000800 */
[----:B------:R-:W-:Y:S01]  /*73d0*/  @!PT LDS RZ, [RZ] ;  /* 0x00000000fffff984 */ /* 0x000fe20000000800 */
[----:B------:R-:W-:Y:S01]  /*73e0*/  @!PT LDS RZ, [RZ] ;  /* 0x00000000fffff984 */ /* 0x000fe20000000800 */
[----:B------:R-:W-:Y:S01]  /*73f0*/  @!PT LDS RZ, [RZ] ;  /* 0x00000000fffff984 */ /* 0x000fe20000000800 */
[----:B------:R2:W-:Y:S07]  /*7400*/  MEMBAR.ALL.CTA ;  /* 0x0000000000007992 */ /* 0x0005ee0000008000 */
[----:B--2---:R-:W2:Y:S02]  /*7410*/  FENCE.VIEW.ASYNC.S ;  /* 0x00000000000073c6 */ /* 0x004ea40000000000 */
[----:B--2---:R-:W-:Y:S06]  /*7420*/  BAR.SYNC.DEFER_BLOCKING 0x1, 0x80 ;  /* 0x0042000000007b1d */ /* 0x004fec0000010000 */
[----:B------:R-:W-:Y:S05]  /*7430*/  @P0 BRA `(.L_x_125) ;  /* 0x0000000000380947 */ /* 0x000fea0003800000 */
[----:B------:R-:W-:Y:S02]  /*7440*/  UIADD3 UR4, UPT, UPT, UR49, 0x200, URZ ;  /* 0x0000020031047890 */ /* 0x000fe4000fffe0ff */
[----:B------:R-:W-:Y:S01]  /*7450*/  UIADD3 UR8, UP0, UPT, UR52, 0x680, URZ ;  /* 0x0000068034087890 */ /* 0x000fe2000ff1e0ff */
[----:B------:R-:W-:Y:S01]  /*7460*/  UMOV UR43, UR36 ;  /* 0x00000024002b7c82 */ /* 0x000fe20008000000 */
[----:B------:R-:W-:Y:S02]  /*7470*/  UIADD3 UR5, UPT, UPT, UR41, 0x80, URZ ;  /* 0x0000008029057890 */ /* 0x000fe4000fffe0ff */
[----:B------:R-:W-:Y:S01]  /*7480*/  MOV R73, UR4 ;  /* 0x0000000400497c02 */ /* 0x000fe20008000f00 */
[----:B------:R-:W-:Y:S02]  /*7490*/  UIADD3.X UR9, UPT, UPT, URZ, UR53, URZ, UP0, !UPT ;  /* 0x00000035ff097290 */ /* 0x000fe400087fe4ff */
[----:B------:R-:W-:Y:S01]  /*74a0*/  UIADD3 UR4, UPT, UPT, UR49, 0x1200, URZ ;  /* 0x0000120031047890 */ /* 0x000fe2000fffe0ff */
[----:B------:R-:W-:Y:S01]  /*74b0*/  R2UR UR40, R73 ;  /* 0x00000000492872ca */ /* 0x000fe200000e0000 */
[----:B------:R-:W-:Y:S01]  /*74c0*/  UMOV UR6, UR42 ;  /* 0x0000002a00067c82 */ /* 0x000fe20008000000 */
[----:B------:R-:W-:Y:S11]  /*74d0*/  UMOV UR7, UR36 ;  /* 0x0000002400077c82 */ /* 0x000ff60008000000 */
[----:B------:R2:W-:Y:S01]  /*74e0*/  UTMASTG.3D [UR40], [UR8] ;  /* 0x00000028080073b5 */ /* 0x0005e20008010000 */
[----:B------:R2:W-:Y:S01]  /*74f0*/  UTMASTG.3D [UR4], [UR8] ;  /* 0x00000004080073b5 */ /* 0x0005e20008010000 */
[----:B------:R0:W-:Y:S01]  /*7500*/  UTMACMDFLUSH ;  /* 0x00000000000079b7 */ /* 0x0001e20000000000 */
[----:B--2---:R-:W-:Y:S04]  /*7510*/  DEPBAR.LE SB0, 0x1 ;  /* 0x000080400000791a */ /* 0x004fe80000000000 */
.L_x_125:
[----:B------:R-:W-:Y:S05]  /*7520*/  BSYNC.RECONVERGENT B0 ;  /* 0x0000000000007941 */ /* 0x000fea0003800200 */
.L_x_124:
[----:B------:R-:W-:Y:S01]  /*7530*/  BAR.SYNC.DEFER_BLOCKING 0x1, 0x80 ;  /* 0x0042000000007b1d */ /* 0x000fe20000010000 */
[----:B------:R-:W-:Y:S01]  /*7540*/  ISETP.NE.AND P1, PT, R86, RZ, PT ;  /* 0x000000ff5600720c */ /* 0x000fe20003f25270 */
[----:B------:R-:W-:Y:S01]  /*7550*/  UISETP.NE.AND UP0, UPT, UR50, URZ, UPT ;  /* 0x000000ff3200728c */ /* 0x000fe2000bf05270 */
[----:B------:R-:W-:Y:S11]  /*7560*/  LEA R3, R88, UR49, 0x3 ;  /* 0x0000003158037c11 */ /* 0x000ff6000f8e18ff */
[----:B------:R-:W-:Y:S01]  /*7570*/  @P1 SHF.L.U32 R2, RZ, 0x1f, RZ ;  /* 0x0000001fff021819 */ /* 0x000fe200000006ff */
[----:B------:R-:W-:Y:S06]  /*7580*/  BRA.U !UP0, `(.L_x_126) ;  /* 0x0000000108247547 */ /* 0x000fec000b800000 */
[----:B-1----:R-:W-:Y:S01]  /*7590*/  IMAD.U32 R5, RZ, RZ, UR51 ;  /* 0x00000033ff057e24 */ /* 0x002fe2000f8e00ff */
[----:B------:R-:W-:Y:S01]  /*75a0*/  MOV R0, UR37 ;  /* 0x0000002500007c02 */ /* 0x000fe20008000f00 */
[----:B------:R-:W-:Y:S03]  /*75b0*/  UIADD3 UR51, UPT, UPT, UR51, 0x1, URZ ;  /* 0x0000000133337890 */ /* 0x000fe6000fffe0ff */
[----:B------:R-:W-:Y:S01]  /*75c0*/  @P1 LEA R5, R5, UR49, 0x3 ;  /* 0x0000003105051c11 */ /* 0x000fe2000f8e18ff */
[----:B------:R-:W-:Y:S04]  /*75d0*/  UISETP.NE.AND UP0, UPT, UR51, 0x4, UPT ;  /* 0x000000043300788c */ /* 0x000fe8000bf05270 */
[----:B------:R-:W-:Y:S01]  /*75e0*/  @P1 VIADD R5, R5, 0xa0 ;  /* 0x000000a005051836 */ /* 0x000fe20000000000 */
[----:B------:R-:W-:Y:S04]  /*75f0*/  USEL UR51, UR51, URZ, UP0 ;  /* 0x000000ff33337287 */ /* 0x000fe80008000000 */
[----:B------:R-:W-:Y:S04]  /*7600*/  @P1 PRMT R0, R0, 0x654, R5 ;  /* 0x0000065400001816 */ /* 0x000fe80000000005 */
[----:B------:R2:W-:Y:S04]  /*7610*/  @P1 SYNCS.ARRIVE.TRANS64.RED.A1T0 RZ, [R0+URZ], RZ ;  /* 0x000000ff00ff19a7 */ /* 0x0005e800081004ff */
.L_x_126:
[----:B------:R-:W4:Y:S01]  /*7620*/  @P1 SYNCS.PHASECHK.TRANS64.TRYWAIT P0, [R3+URZ+0x80], R2 ;  /* 0x00008002030015a7 */ /* 0x000f2200080011ff */
[----:B------:R-:W-:Y:S01]  /*7630*/  BSSY B1, `(.L_x_127) ;  /* 0x0000016000017945 */ /* 0x000fe20003800000 */
[----:B----4-:R-:W-:Y:S03]  /*7640*/  @P1 SEL R43, RZ, 0x1, !P0 ;  /* 0x00000001ff2b1807 */ /* 0x010fe60004000000 */
[----:B------:R-:W-:Y:S05]  /*7650*/  @!P1 BRA `(.L_x_128) ;  /* 0x00000000004c9947 */ /* 0x000fea0003800000 */
[----:B------:R-:W-:Y:S01]  /*7660*/  ISETP.NE.AND P0, PT, R43, RZ, PT ;  /* 0x000000ff2b00720c */ /* 0x000fe20003f05270 */
[----:B------:R-:W-:Y:S01]  /*7670*/  BSSY B0, `(.L_x_129) ;  /* 0x000000b000007945 */ /* 0x000fe20003800000 */
[----:B------:R-:W-:Y:S11]  /*7680*/  ISETP.NE.AND P1, PT, R89, RZ, PT ;  /* 0x000000ff5900720c */ /* 0x000ff60003f25270 */
[----:B------:R-:W-:Y:S02]  /*7690*/  @!UPT UIADD3 URZ, UPT, UPT, URZ, URZ, URZ ;  /* 0x000000fffffff290 */ /* 0x000fe4000fffe0ff */
[C---:B-1----:R-:W-:Y:S01]  /*76a0*/  @P1 IMAD R6, R88.reuse, 0x2000, R79 ;  /* 0x0000200058061824 */ /* 0x042fe200078e024f */
[C---:B------:R-:W-:Y:S01]  /*76b0*/  @P1 LEA R4, R88.reuse, R77, 0xd ;  /* 0x0000004d58041211 */ /* 0x040fe200078e68ff */
[C---:B------:R-:W-:Y:S02]  /*76c0*/  @P1 IMAD R5, R88.reuse, 0x2000, R78 ;  /* 0x0000200058051824 */ /* 0x040fe400078e024e */
[----:B------:R-:W-:Y:S01]  /*76d0*/  @P1 IMAD R2, R88, 0x2000, R85 ;  /* 0x0000200058021824 */ /* 0x000fe200078e0255 */
[----:B------:R-:W-:Y:S06]  /*76e0*/  @P0 BRA `(.L_x_130) ;  /* 0x00000000000c0947 */ /* 0x000fec0003800000 */
[----:B--2---:R-:W-:Y:S04]  /*76f0*/  SHF.L.U32 R0, RZ, 0x1f, RZ ;  /* 0x0000001fff007819 */ /* 0x004fe800000006ff */
[----:B------:R-:W1:Y:S02]  /*7700*/  SYNCS.PHASECHK.TRANS64.TRYWAIT P0, [R3+URZ+0x80], R0 ;  /* 0x00008000030075a7 */ /* 0x000e6400080011ff */
[----:B-1----:R-:W-:Y:S05]  /*7710*/  @!P0 BRA `(.L_x_131) ;  /* 0x0000005400648947 */ /* 0x002fea0003800000 */
.L_x_130:
[----:B------:R-:W-:Y:S05]  /*7720*/  BSYNC B0 ;  /* 0x0000000000007941 */ /* 0x000fea0003800000 */
.L_x_129:
[----:B------:R-:W-:Y:S02]  /*7730*/  ISETP.NE.AND P0, PT, R89, RZ, PT ;  /* 0x000000ff5900720c */ /* 0x000fe40003f05270 */
[----:B------:R-:W-:Y:S11]  /*7740*/  IADD3 R88, PT, PT, R88, 0x1, RZ ;  /* 0x0000000158587810 */ /* 0x000ff60007ffe0ff */
[----:B------:R4:W1:Y:S04]  /*7750*/  @P0 LDS.128 R56, [R6] ;  /* 0x0000000006380984 */ /* 0x0008680000000c00 */
[----:B------:R4:W1:Y:S04]  /*7760*/  @P0 LDS.128 R52, [R5+0x10] ;  /* 0x0000100005340984 */ /* 0x0008680000000c00 */
[----:B------:R4:W1:Y:S04]  /*7770*/  @P0 LDS.128 R48, [R4+0x20] ;  /* 0x0000200004300984 */ /* 0x0008680000000c00 */
[----:B------:R4:W1:Y:S02]  /*7780*/  @P0 LDS.128 R44, [R2+0x30] ;  /* 0x00003000022c0984 */ /* 0x0008640000000c00 */
.L_x_128:
[----:B------:R-:W-:Y:S05]  /*7790*/  BSYNC B1 ;  /* 0x0000000000017941 */ /* 0x000fea0003800000 */
.L_x_127:
[----:B-1----:R-:W-:Y:S05]  /*77a0*/  VIADD R3, R34, 0x10 ;  /* 0x0000001022037836 */ /* 0x002fea0000000000 */
[----:B------:R-:W-:Y:S04]  /*77b0*/  SHF.R.U32.HI R3, RZ, 0x15, R3 ;  /* 0x00000015ff037819 */ /* 0x000fe80000011603 */
[----:B------:R-:W-:Y:S11]  /*77c0*/  LOP3.LUT P0, RZ, R3, 0x3, R72, 0x48, !PT ;  /* 0x0000000303ff7812 */ /* 0x000ff60007804848 */
[----:B------:R-:W-:Y:S02]  /*77d0*/  @!UPT UIADD3 URZ, UPT, UPT, URZ, URZ, URZ ;  /* 0x000000fffffff290 */ /* 0x000fe4000fffe0ff */
[----:B------:R-:W-:Y:S05]  /*77e0*/  @!P0 BRA `(.L_x_132) ;  /* 0x0000000000408947 */ /* 0x000fea0003800000 */
[----:B------:R-:W1:Y:S01]  /*77f0*/  LDCU.64 UR8, c[0x4][0x70] ;  /* 0x01000e00ff0877ac */ /* 0x000e620008000a00 */
[----:B------:R-:W-:Y:S01]  /*7800*/  MOV R3, 0x0 ;  /* 0x0000000000037802 */ /* 0x000fe20000000f00 */
[----:B------:R-:W-:Y:S02]  /*7810*/  HFMA2 R12, -RZ, RZ, 0, 5.9604644775390625e-08 ;  /* 0x00000001ff0c7431 */ /* 0x000fe400000001ff */
[----:B------:R-:W-:Y:S02]  /*7820*/  IMAD.MOV.U32 R8, RZ, RZ, 0x192 ;  /* 0x00000192ff087424 */ /* 0x000fe400078e00ff */
[----:B------:R-:W-:Y:S01]  /*7830*/  IMAD.MOV.U32 R13, RZ, RZ, RZ ;  /* 0x000000ffff0d7224 */ /* 0x000fe200078e00ff */
[----:B------:R-:W5:Y:S01]  /*7840*/  LDCU.64 UR6, c[0x4][0x78] ;  /* 0x01000f00ff0677ac */ /* 0x000f620008000a00 */
[----:B----4-:R-:W4:Y:S01]  /*7850*/  LDC.64 R2, c[0x4][R3] ;  /* 0x0100000003027b82 */ /* 0x010f220000000a00 */
[----:B------:R-:W2:Y:S01]  /*7860*/  LDCU.64 UR4, c[0x4][0x10] ;  /* 0x01000200ff0477ac */ /* 0x000ea20008000a00 */
[----:B-1----:R-:W-:Y:S01]  /*7870*/  MOV R5, UR9 ;  /* 0x0000000900057c02 */ /* 0x002fe20008000f00 */
[----:B------:R-:W-:Y:S01]  /*7880*/  IMAD.U32 R4, RZ, RZ, UR8 ;  /* 0x00000008ff047e24 */ /* 0x000fe2000f8e00ff */
[----:B-----5:R-:W-:Y:S01]  /*7890*/  MOV R7, UR7 ;  /* 0x0000000700077c02 */ /* 0x020fe20008000f00 */
[----:B------:R-:W-:Y:S01]  /*78a0*/  IMAD.U32 R6, RZ, RZ, UR6 ;  /* 0x00000006ff067e24 */ /* 0x000fe2000f8e00ff */
[----:B--2---:R-:W-:Y:S01]  /*78b0*/  MOV R11, UR5 ;  /* 0x00000005000b7c02 */ /* 0x004fe20008000f00 */
[----:B------:R-:W-:Y:S02]  /*78c0*/  IMAD.U32 R10, RZ, RZ, UR4 ;  /* 0x00000004ff0a7e24 */ /* 0x000fe4000f8e00ff */
[----:B------:R-:W-:Y:S07]  /*78d0*/  LEPC R20, `(.L_x_132) ;  /* 0x000000001014794e */ /* 0x000fee0000000000 */
[----:B---34-:R-:W-:Y:S05]  /*78e0*/  CALL.ABS.NOINC R2 ;  /* 0x0000000002007343 */ /* 0x018fea0003c00000 */
.L_x_132:
[----:B------:R-:W-:Y:S01]  /*78f0*/  LOP3.LUT R20, R56, 0xffffe000, RZ, 0xc0, !PT ;  /* 0xffffe00038147812 */ /* 0x000fe200078ec0ff */
[----:B------:R-:W-:Y:S05]  /*7900*/  WARPSYNC.ALL ;  /* 0x0000000000007948 */ /* 0x000fea0003800000 */
[----:B------:R-:W-:Y:S01]  /*7910*/  R2UR UR4, R34 ;  /* 0x00000000220472ca */ /* 0x000fe200000e0000 */
[----:B------:R-:W-:Y:S01]  /*7920*/  IMAD.U32 R91, RZ, RZ, UR51 ;  /* 0x00000033ff5b7e24 */ /* 0x000fe2000f8e00ff */
[----:B------:R-:W-:Y:S01]  /*7930*/  LOP3.LUT R21, R57, 0xffffe000, RZ, 0xc0, !PT ;  /* 0xffffe00039157812 */ /* 0x000fe200078ec0ff */
[----:B------:R-:W-:Y:S01]  /*7940*/  IMAD.U32 R90, RZ, RZ, UR37 ;  /* 0x00000025ff5a7e24 */ /* 0x000fe2000f8e00ff */
[----:B------:R-:W-:Y:S01]  /*7950*/  LOP3.LUT R40, R59, 0xffffe000, RZ, 0xc0, !PT ;  /* 0xffffe0003b287812 */ /* 0x000fe200078ec0ff */
[----:B------:R-:W-:Y:S01]  /*7960*/  BSSY.RECONVERGENT B0, `(.L_x_133) ;  /* 0x0000060000007945 */ /* 0x000fe20003800200 */
[----:B------:R-:W-:Y:S02]  /*7970*/  LOP3.LUT R41, R52, 0xffffe000, RZ, 0xc0, !PT ;  /* 0xffffe00034297812 */ /* 0x000fe400078ec0ff */
[----:B------:R-:W-:Y:S02]  /*7980*/  LOP3.LUT R42, R53, 0xffffe000, RZ, 0xc0, !PT ;  /* 0xffffe000352a7812 */ /* 0x000fe400078ec0ff */
[----:B------:R-:W-:Y:S02]  /*7990*/  ISETP.NE.AND P6, PT, R86, RZ, PT ;  /* 0x000000ff5600720c */ /* 0x000fe40003fc5270 */
[----:B------:R-:W-:Y:S01]  /*79a0*/  ISETP.NE.AND P0, PT, R81, RZ, PT ;  /* 0x000000ff5100720c */ /* 0x000fe20003f05270 */
[----:B----4-:R-:W2:Y:S10]  /*79b0*/  LDTM.x16 R4, tmem[UR4+0x10] ;  /* 0x00001004000479ee */ /* 0x010eb40008240000 */
[----:B------:R-:W-:Y:S02]  /*79c0*/  @P6 LEA R91, R91, UR49, 0x3 ;  /* 0x000000315b5b6c11 */ /* 0x000fe4000f8e18ff */
[----:B------:R-:W-:Y:S03]  /*79d0*/  @P6 SHF.L.U32 R92, RZ, 0x1f, RZ ;  /* 0x0000001fff5c6819 */ /* 0x000fe600000006ff */
[----:B------:R-:W-:Y:S05]  /*79e0*/  @P6 VIADD R91, R91, 0xa0 ;  /* 0x000000a05b5b6836 */ /* 0x000fea0000000000 */
[----:B------:R-:W-:Y:S02]  /*79f0*/  @P6 PRMT R90, R90, 0x654, R91 ;  /* 0x000006545a5a6816 */ /* 0x000fe4000000005b */
[----:B------:R-:W-:Y:S01]  /*7a00*/  LEA R91, R88, UR49, 0x3 ;  /* 0x00000031585b7c11 */ /* 0x000fe2000f8e18ff */
[C---:B--2---:R-:W-:Y:S01]  /*7a10*/  FMUL R0, R32.reuse, R4 ;  /* 0x0000000420007220 */ /* 0x044fe20000400000 */
[C---:B------:R-:W-:Y:S01]  /*7a20*/  FMUL R2, R32.reuse, R5 ;  /* 0x0000000520027220 */ /* 0x040fe20000400000 */
[C---:B------:R-:W-:Y:S01]  /*7a30*/  FMUL R3, R32.reuse, R6 ;  /* 0x0000000620037220 */ /* 0x040fe20000400000 */
[----:B------:R-:W-:Y:S01]  /*7a40*/  FMUL R7, R32, R7 ;  /* 0x0000000720077220 */ /* 0x000fe20000400000 */
[C---:B------:R-:W-:Y:S01]  /*7a50*/  FFMA R36, R35.reuse, R20, R0 ;  /* 0x0000001423247223 */ /* 0x040fe20000000000 */
[----:B------:R-:W-:Y:S01]  /*7a60*/  LOP3.LUT R20, R58, 0xffffe000, RZ, 0xc0, !PT ;  /* 0xffffe0003a147812 */ /* 0x000fe200078ec0ff */
[C---:B------:R-:W-:Y:S01]  /*7a70*/  FFMA R37, R35.reuse, R21, R2 ;  /* 0x0000001523257223 */ /* 0x040fe20000000002 */
[----:B------:R-:W-:Y:S01]  /*7a80*/  LOP3.LUT R21, R48, 0xffffe000, RZ, 0xc0, !PT ;  /* 0xffffe00030157812 */ /* 0x000fe200078ec0ff */
[----:B------:R-:W-:Y:S01]  /*7a90*/  FMUL R4, R32, R8 ;  /* 0x0000000820047220 */ /* 0x000fe20000400000 */
[----:B------:R-:W-:Y:S01]  /*7aa0*/  F2FP.TF32.F32.PACK_B R36, R36 ;  /* 0x00000024ff24723e */ /* 0x000fe200024050ff */
[C---:B------:R-:W-:Y:S01]  /*7ab0*/  FFMA R38, R35.reuse, R20, R3 ;  /* 0x0000001423267223 */ /* 0x040fe20000000003 */
[----:B------:R-:W-:Y:S01]  /*7ac0*/  LOP3.LUT R20, R54, 0xffffe000, RZ, 0xc0, !PT ;  /* 0xffffe00036147812 */ /* 0x000fe200078ec0ff */
[----:B------:R-:W-:Y:S01]  /*7ad0*/  FFMA R39, R35, R40, R7 ;  /* 0x0000002823277223 */ /* 0x000fe20000000007 */
[----:B------:R-:W-:Y:S01]  /*7ae0*/  LOP3.LUT R40, R55, 0xffffe000, RZ, 0xc0, !PT ;  /* 0xffffe00037287812 */ /* 0x000fe200078ec0ff */
[C---:B------:R-:W-:Y:S01]  /*7af0*/  FMUL R5, R32.reuse, R9 ;  /* 0x0000000920057220 */ /* 0x040fe20000400000 */
[C---:B------:R-:W-:Y:S01]  /*7b00*/  FMUL R6, R32.reuse, R10 ;  /* 0x0000000a20067220 */ /* 0x040fe20000400000 */
[C---:B------:R-:W-:Y:S01]  /*7b10*/  FMUL R11, R32.reuse, R11 ;  /* 0x0000000b200b7220 */ /* 0x040fe20000400000 */
[----:B------:R-:W-:Y:S01]  /*7b20*/  F2FP.TF32.F32.PACK_B R37, R37 ;  /* 0x00000025ff25723e */ /* 0x000fe200024050ff */
[C---:B------:R-:W-:Y:S01]  /*7b30*/  FFMA R4, R35.reuse, R41, R4 ;  /* 0x0000002923047223 */ /* 0x040fe20000000004 */
[----:B------:R-:W-:Y:S01]  /*7b40*/  F2FP.TF32.F32.PACK_B R38, R38 ;  /* 0x00000026ff26723e */ /* 0x000fe200024050ff */
[C---:B------:R-:W-:Y:S01]  /*7b50*/  FFMA R5, R35.reuse, R42, R5 ;  /* 0x0000002a23057223 */ /* 0x040fe20000000005 */
[----:B------:R-:W-:Y:S01]  /*7b60*/  F2FP.TF32.F32.PACK_B R39, R39 ;  /* 0x00000027ff27723e */ /* 0x000fe200024050ff */
[C---:B------:R-:W-:Y:S01]  /*7b70*/  FFMA R6, R35.reuse, R20, R6 ;  /* 0x0000001423067223 */ /* 0x040fe20000000006 */
[----:B------:R-:W-:Y:S01]  /*7b80*/  FFMA R7, R35, R40, R11 ;  /* 0x0000002823077223 */ /* 0x000fe2000000000b */
        /* <DEDUP_REMOVED lines=47> */
[----:B------:R-:W-:Y:S02]  /*7e80*/  UIADD3 UR12, UP0, UPT, UR52, 0x680, URZ ;  /* 0x00000680340c7890 */ /* 0x000fe4000ff1e0ff */
[----:B------:R-:W-:Y:S02]  /*7e90*/  UIADD3 UR9, UPT, UPT, UR41, 0x10, URZ ;  /* 0x0000001029097890 */ /* 0x000fe4000fffe0ff */
[----:B------:R-:W-:Y:S02]  /*7ea0*/  UIADD3 UR8, UPT, UPT, UR49, 0x2200, URZ ;  /* 0x0000220031087890 */ /* 0x000fe4000fffe0ff */
[----:B------:R-:W-:Y:S01]  /*7eb0*/  UIADD3.X UR13, UPT, UPT, URZ, UR53, URZ, UP0, !UPT ;  /* 0x00000035ff0d7290 */ /* 0x000fe200087fe4ff */
[----:B------:R-:W-:Y:S01]  /*7ec0*/  UMOV UR10, UR42 ;  /* 0x0000002a000a7c82 */ /* 0x000fe20008000000 */
[----:B------:R-:W-:Y:S01]  /*7ed0*/  UMOV UR11, UR36 ;  /* 0x00000024000b7c82 */ /* 0x000fe20008000000 */
[----:B------:R-:W-:Y:S02]  /*7ee0*/  UIADD3 UR5, UPT, UPT, UR41, 0x90, URZ ;  /* 0x0000009029057890 */ /* 0x000fe4000fffe0ff */
[----:B------:R-:W-:Y:S01]  /*7ef0*/  UIADD3 UR4, UPT, UPT, UR49, 0x3200, URZ ;  /* 0x0000320031047890 */ /* 0x000fe2000fffe0ff */
[----:B------:R-:W-:Y:S03]  /*7f00*/  UMOV UR6, UR42 ;  /* 0x0000002a00067c82 */ /* 0x000fe60008000000 */
[----:B------:R2:W-:Y:S01]  /*7f10*/  UTMASTG.3D [UR8], [UR12] ;  /* 0x000000080c0073b5 */ /* 0x0005e20008010000 */
[----:B------:R-:W-:Y:S04]  /*7f20*/  UMOV UR7, UR36 ;  /* 0x0000002400077c82 */ /* 0x000fe80008000000 */
[----:B------:R2:W-:Y:S01]  /*7f30*/  UTMASTG.3D [UR4], [UR12] ;  /* 0x000000040c0073b5 */ /* 0x0005e20008010000 */
[----:B------:R0:W-:Y:S01]  /*7f40*/  UTMACMDFLUSH ;  /* 0x00000000000079b7 */ /* 0x0001e20000000000 */
[----:B--2---:R-:W-:Y:S04]  /*7f50*/  DEPBAR.LE SB0, 0x1 ;  /* 0x000080400000791a */ /* 0x004fe80000000000 */
.L_x_134:
[----:B------:R-:W-:Y:S05]  /*7f60*/  BSYNC.RECONVERGENT B0 ;  /* 0x0000000000007941 */ /* 0x000fea0003800200 */
.L_x_133:
[----:B------:R-:W-:Y:S01]  /*7f70*/  BAR.SYNC.DEFER_BLOCKING 0x1, 0x80 ;  /* 0x0042000000007b1d */ /* 0x000fe20000010000 */
[----:B------:R-:W-:Y:S04]  /*7f80*/  UIADD3 UR40, UPT, UPT, UR51, 0x1, URZ ;  /* 0x0000000133287890 */ /* 0x000fe8000fffe0ff */
[----:B------:R-:W-:Y:S04]  /*7f90*/  UISETP.NE.AND UP0, UPT, UR40, 0x4, UPT ;  /* 0x000000042800788c */ /* 0x000fe8000bf05270 */
[----:B------:R-:W-:Y:S01]  /*7fa0*/  USEL UR40, UR40, URZ, UP0 ;  /* 0x000000ff28287287 */ /* 0x000fe20008000000 */
[----:B------:R2:W-:Y:S01]  /*7fb0*/  @P6 SYNCS.ARRIVE.TRANS64.RED.A1T0 RZ, [R90+URZ], RZ ;  /* 0x000000ff5aff69a7 */ /* 0x0005e200081004ff */
[----:B------:R-:W-:Y:S01]  /*7fc0*/  BSSY B1, `(.L_x_135) ;  /* 0x0000017000017945 */ /* 0x000fe20003800000 */
[----:B------:R-:W4:Y:S02]  /*7fd0*/  @P6 SYNCS.PHASECHK.TRANS64.TRYWAIT P0, [R91+URZ+0x80], R92 ;  /* 0x0000805c5b0065a7 */ /* 0x000f2400080011ff */
[----:B----4-:R-:W-:Y:S01]  /*7fe0*/  @P6 SEL R43, RZ, 0x1, !P0 ;  /* 0x00000001ff2b6807 */ /* 0x010fe20004000000 */
[----:B--2---:R-:W-:Y:S06]  /*7ff0*/  @!P6 BRA `(.L_x_136) ;  /* 0x00000000004ce947 */ /* 0x004fec0003800000 */
        /* <DEDUP_REMOVED lines=9> */
[----:B------:R-:W-:Y:S04]  /*8090*/  SHF.L.U32 R6, RZ, 0x1f, RZ ;  /* 0x0000001fff067819 */ /* 0x000fe800000006ff */
[----:B------:R-:W1:Y:S02]  /*80a0*/  SYNCS.PHASECHK.TRANS64.TRYWAIT P0, [R91+URZ+0x80], R6 ;  /* 0x000080065b0075a7 */ /* 0x000e6400080011ff */
[----:B-1----:R-:W-:Y:S05]  /*80b0*/  @!P0 BRA `(.L_x_139) ;  /* 0x0000004c00108947 */ /* 0x002fea0003800000 */
.L_x_138:
[----:B------:R-:W-:Y:S05]  /*80c0*/  BSYNC B0 ;  /* 0x0000000000007941 */ /* 0x000fea0003800000 */
.L_x_137:
[----:B------:R-:W-:Y:S02]  /*80d0*/  ISETP.NE.AND P0, PT, R89, RZ, PT ;  /* 0x000000ff5900720c */ /* 0x000fe40003f05270 */
[----:B------:R-:W-:Y:S11]  /*80e0*/  IADD3 R88, PT, PT, R88, 0x1, RZ ;  /* 0x0000000158587810 */ /* 0x000ff60007ffe0ff */
[----:B------:R2:W4:Y:S04]  /*80f0*/  @P0 LDS.128 R56, [R4] ;  /* 0x0000000004380984 */ /* 0x0005280000000c00 */
[----:B------:R2:W1:Y:S04]  /*8100*/  @P0 LDS.128 R52, [R3+0x10] ;  /* 0x0000100003340984 */ /* 0x0004680000000c00 */
[----:B------:R2:W1:Y:S04]  /*8110*/  @P0 LDS.128 R48, [R2+0x20] ;  /* 0x0000200002300984 */ /* 0x0004680000000c00 */
[----:B------:R2:W1:Y:S02]  /*8120*/  @P0 LDS.128 R44, [R0+0x30] ;  /* 0x00003000002c0984 */ /* 0x0004640000000c00 */
.L_x_136:
[----:B------:R-:W-:Y:S05]  /*8130*/  BSYNC B1 ;  /* 0x0000000000017941 */ /* 0x000fea0003800000 */
.L_x_135:
[----:B--2---:R-:W-:Y:S05]  /*8140*/  VIADD R3, R34, 0x20 ;  /* 0x0000002022037836 */ /* 0x004fea0000000000 */
[----:B------:R-:W-:Y:S04]  /*8150*/  SHF.R.U32.HI R3, RZ, 0x15, R3 ;  /* 0x00000015ff037819 */ /* 0x000fe80000011603 */
[----:B------:R-:W-:Y:S11]  /*8160*/  LOP3.LUT P0, RZ, R3, 0x3, R72, 0x48, !PT ;  /* 0x0000000303ff7812 */ /* 0x000ff60007804848 */
[----:B------:R-:W-:Y:S02]  /*8170*/  @!UPT UIADD3 URZ, UPT, UPT, URZ, URZ, URZ ;  /* 0x000000fffffff290 */ /* 0x000fe4000fffe0ff */
[----:B------:R-:W-:Y:S05]  /*8180*/  @!P0 BRA `(.L_x_140) ;  /* 0x0000000000408947 */ /* 0x000fea0003800000 */
[----:B------:R-:W2:Y:S01]  /*8190*/  LDCU.64 UR8, c[0x4][0x70] ;  /* 0x01000e00ff0877ac */ /* 0x000ea20008000a00 */
[----:B------:R-:W-:Y:S01]  /*81a0*/  MOV R3, 0x0 ;  /* 0x0000000000037802 */ /* 0x000fe20000000f00 */
[----:B-1----:R-:W-:Y:S02]  /*81b0*/  HFMA2 R12, -RZ, RZ, 0, 5.9604644775390625e-08 ;  /* 0x00000001ff0c7431 */ /* 0x002fe400000001ff */
[----:B------:R-:W-:Y:S02]  /*81c0*/  IMAD.MOV.U32 R8, RZ, RZ, 0x192 ;  /* 0x00000192ff087424 */ /* 0x000fe400078e00ff */
[----:B------:R-:W-:Y:S01]  /*81d0*/  IMAD.MOV.U32 R13, RZ, RZ, RZ ;  /* 0x000000ffff0d7224 */ /* 0x000fe200078e00ff */
[----:B------:R-:W1:Y:S01]  /*81e0*/  LDCU.64 UR6, c[0x4][0x78] ;  /* 0x01000f00ff0677ac */ /* 0x000e620008000a00 */
[----:B------:R-:W3:Y:S01]  /*81f0*/  LDC.64 R2, c[0x4][R3] ;  /* 0x0100000003027b82 */ /* 0x000ee20000000a00 */
[----:B------:R-:W5:Y:S01]  /*8200*/  LDCU.64 UR4, c[0x4][0x10] ;  /* 0x01000200ff0477ac */ /* 0x000f620008000a00 */
[----:B--2---:R-:W-:Y:S01]  /*8210*/  MOV R5, UR9 ;  /* 0x0000000900057c02 */ /* 0x004fe20008000f00 */
[----:B------:R-:W-:Y:S01]  /*8220*/  IMAD.U32 R4, RZ, RZ, UR8 ;  /* 0x00000008ff047e24 */ /* 0x000fe2000f8e00ff */
[----:B-1----:R-:W-:Y:S01]  /*8230*/  MOV R7, UR7 ;  /* 0x0000000700077c02 */ /* 0x002fe20008000f00 */
[----:B------:R-:W-:Y:S01]  /*8240*/  IMAD.U32 R6, RZ, RZ, UR6 ;  /* 0x00000006ff067e24 */ /* 0x000fe2000f8e00ff */
[----:B-----5:R-:W-:Y:S01]  /*8250*/  MOV R11, UR5 ;  /* 0x00000005000b7c02 */ /* 0x020fe20008000f00 */
[----:B------:R-:W-:Y:S02]  /*8260*/  IMAD.U32 R10, RZ, RZ, UR4 ;  /* 0x00000004ff0a7e24 */ /* 0x000fe4000f8e00ff */
[----:B------:R-:W-:Y:S07]  /*8270*/  LEPC R20, `(.L_x_140) ;  /* 0x000000001014794e */ /* 0x000fee0000000000 */
[----:B---34-:R-:W-:Y:S05]  /*8280*/  CALL.ABS.NOINC R2 ;  /* 0x0000000002007343 */ /* 0x018fea0003c00000 */
.L_x_140:
[----:B----4-:R-:W-:Y:S01]  /*8290*/  LOP3.LUT R20, R56, 0xffffe000, RZ, 0xc0, !PT ;  /* 0xffffe00038147812 */ /* 0x010fe200078ec0ff */
[----:B------:R-:W-:Y:S05]  /*82a0*/  WARPSYNC.ALL ;  /* 0x0000000000007948 */ /* 0x000fea0003800000 */
[----:B------:R-:W-:Y:S01]  /*82b0*/  R2UR UR4, R34 ;  /* 0x00000000220472ca */ /* 0x000fe200000e0000 */
[----:B-1----:R-:W-:Y:S01]  /*82c0*/  IMAD.U32 R91, RZ, RZ, UR40 ;  /* 0x00000028ff5b7e24 */ /* 0x002fe2000f8e00ff */
        /* <DEDUP_REMOVED lines=8> */
[----:B------:R-:W1:Y:S10]  /*8350*/  LDTM.x16 R4, tmem[UR4+0x20] ;  /* 0x00002004000479ee */ /* 0x000e740008240000 */
[----:B------:R-:W-:Y:S02]  /*8360*/  @P6 LEA R91, R91, UR49, 0x3 ;  /* 0x000000315b5b6c11 */ /* 0x000fe4000f8e18ff */
[----:B------:R-:W-:Y:S03]  /*8370*/  @P6 SHF.L.U32 R92, RZ, 0x1f, RZ ;  /* 0x0000001fff5c6819 */ /* 0x000fe600000006ff */
[----:B------:R-:W-:Y:S05]  /*8380*/  @P6 VIADD R91, R91, 0xa0 ;  /* 0x000000a05b5b6836 */ /* 0x000fea0000000000 */
[----:B------:R-:W-:Y:S02]  /*8390*/  @P6 PRMT R90, R90, 0x654, R91 ;  /* 0x000006545a5a6816 */ /* 0x000fe4000000005b */
[----:B------:R-:W-:Y:S01]  /*83a0*/  LEA R91, R88, UR49, 0x3 ;  /* 0x00000031585b7c11 */ /* 0x000fe2000f8e18ff */
[C---:B-1----:R-:W-:Y:S01]  /*83b0*/  FMUL R0, R32.reuse, R4 ;  /* 0x0000000420007220 */ /* 0x042fe20000400000 */
        /* <DEDUP_REMOVED lines=84> */
.L_x_142:
[----:B------:R-:W-:Y:S05]  /*8900*/  BSYNC.RECONVERGENT B0 ;  /* 0x0000000000007941 */ /* 0x000fea0003800200 */
.L_x_141:
[----:B------:R-:W-:Y:S01]  /*8910*/  BAR.SYNC.DEFER_BLOCKING 0x1, 0x80 ;  /* 0x0042000000007b1d */ /* 0x000fe20000010000 */
[----:B------:R-:W-:Y:S04]  /*8920*/  UIADD3 UR43, UPT, UPT, UR40, 0x1, URZ ;  /* 0x00000001282b7890 */ /* 0x000fe8000fffe0ff */
[----:B------:R-:W-:Y:S04]  /*8930*/  UISETP.NE.AND UP0, UPT, UR43, 0x4, UPT ;  /* 0x000000042b00788c */ /* 0x000fe8000bf05270 */
[----:B------:R-:W-:Y:S01]  /*8940*/  USEL UR43, UR43, URZ, UP0 ;  /* 0x000000ff2b2b7287 */ /* 0x000fe20008000000 */
[----:B------:R2:W-:Y:S01]  /*8950*/  @P6 SYNCS.ARRIVE.TRANS64.RED.A1T0 RZ, [R90+URZ], RZ ;  /* 0x000000ff5aff69a7 */ /* 0x0005e200081004ff */
[----:B------:R-:W-:Y:S01]  /*8960*/  BSSY B1, `(.L_x_143) ;  /* 0x000001c000017945 */ /* 0x000fe20003800000 */
[----:B------:R-:W4:Y:S01]  /*8970*/  @P6 SYNCS.PHASECHK.TRANS64.TRYWAIT P0, [R91+URZ+0x80], R92 ;  /* 0x0000805c5b0065a7 */ /* 0x000f2200080011ff */
[----:B--2---:R-:W-:Y:S01]  /*8980*/  HFMA2 R90, -RZ, RZ, 0, 0 ;  /* 0x00000000ff5a7431 */ /* 0x004fe200000001ff */
[----:B----4-:R-:W-:Y:S01]  /*8990*/  @P6 SEL R43, RZ, 0x1, !P0 ;  /* 0x00000001ff2b6807 */ /* 0x010fe20004000000 */
[----:B------:R-:W-:Y:S06]  /*89a0*/  @!P6 BRA `(.L_x_144) ;  /* 0x00000000005ce947 */ /* 0x000fec0003800000 */
        /* <DEDUP_REMOVED lines=12> */
.L_x_146:
[----:B------:R-:W-:Y:S05]  /*8a70*/  BSYNC B0 ;  /* 0x0000000000007941 */ /* 0x000fea0003800000 */
.L_x_145:
[----:B------:R-:W-:Y:S01]  /*8a80*/  ISETP.NE.AND P0, PT, R89, RZ, PT ;  /* 0x000000ff5900720c */ /* 0x000fe20003f05270 */
[----:B------:R-:W-:Y:S11]  /*8a90*/  VIADD R88, R88, 0x1 ;  /* 0x0000000158587836 */ /* 0x000ff60000000000 */
[----:B------:R-:W-:Y:S01]  /*8aa0*/  @!UPT UIADD3 URZ, UPT, UPT, URZ, URZ, URZ ;  /* 0x000000fffffff290 */ /* 0x000fe2000fffe0ff */
[----:B------:R2:W4:Y:S04]  /*8ab0*/  @P0 LDS.128 R56, [R4] ;  /* 0x0000000004380984 */ /* 0x0005280000000c00 */
[----:B------:R2:W1:Y:S04]  /*8ac0*/  @P0 LDS.128 R52, [R3+0x10] ;  /* 0x0000100003340984 */ /* 0x0004680000000c00 */
[----:B------:R2:W1:Y:S04]  /*8ad0*/  @P0 LDS.128 R48, [R2+0x20] ;  /* 0x0000200002300984 */ /* 0x0004680000000c00 */
[----:B------:R2:W1:Y:S01]  /*8ae0*/  @P0 LDS.128 R44, [R0+0x30] ;  /* 0x00003000002c0984 */ /* 0x0004620000000c00 */
[C---:B------:R-:W-:Y:S04]  /*8af0*/  ISETP.NE.AND P0, PT, R88.reuse, 0x4, PT ;  /* 0x000000045800780c */ /* 0x040fe80003f05270 */
[----:B------:R-:W-:Y:S02]  /*8b00*/  SEL R88, R88, RZ, P0 ;  /* 0x000000ff58587207 */ /* 0x000fe40000000000 */
[----:B------:R-:W-:Y:S02]  /*8b10*/  SEL R90, RZ, 0x1, P0 ;  /* 0x00000001ff5a7807 */ /* 0x000fe40000000000 */
.L_x_144:
[----:B------:R-:W-:Y:S05]  /*8b20*/  BSYNC B1 ;  /* 0x0000000000017941 */ /* 0x000fea0003800000 */
.L_x_143:
        /* <DEDUP_REMOVED lines=21> */
.L_x_148:
[----:B----4-:R-:W-:Y:S01]  /*8c80*/  LOP3.LUT R20, R56, 0xffffe000, RZ, 0xc0, !PT ;  /* 0xffffe00038147812 */ /* 0x010fe200078ec0ff */
[----:B------:R-:W-:Y:S05]  /*8c90*/  WARPSYNC.ALL ;  /* 0x0000000000007948 */ /* 0x000fea0003800000 */
[----:B------:R-:W-:Y:S01]  /*8ca0*/  R2UR UR4, R34 ;  /* 0x00000000220472ca */ /* 0x000fe200000e0000 */
[----:B------:R-:W-:Y:S01]  /*8cb0*/  IMAD.U32 R92, RZ, RZ, UR43 ;  /* 0x0000002bff5c7e24 */ /* 0x000fe2000f8e00ff */
[----:B------:R-:W-:Y:S01]  /*8cc0*/  LOP3.LUT R21, R57, 0xffffe000, RZ, 0xc0, !PT ;  /* 0xffffe00039157812 */ /* 0x000fe200078ec0ff */
[----:B-1----:R-:W-:Y:S01]  /*8cd0*/  IMAD.U32 R91, RZ, RZ, UR37 ;  /* 0x00000025ff5b7e24 */ /* 0x002fe2000f8e00ff */
        /* <DEDUP_REMOVED lines=8> */
[----:B------:R-:W-:Y:S03]  /*8d60*/  @P6 SHF.L.U32 R93, R90, 0x1f, RZ ;  /* 0x0000001f5a5d6819 */ /* 0x000fe600000006ff */
        /* <DEDUP_REMOVED lines=88> */
.L_x_150:
[----:B------:R-:W-:Y:S05]  /*92f0*/  BSYNC.RECONVERGENT B0 ;  /* 0x0000000000007941 */ /* 0x000fea0003800200 */
.L_x_149:
        /* <DEDUP_REMOVED lines=18> */
[----:B------:R-:W-:Y:S04]  /*9420*/  SHF.L.U32 R5, R90, 0x1f, RZ ;  /* 0x0000001f5a057819 */ /* 0x000fe800000006ff */
[----:B------:R-:W1:Y:S02]  /*9430*/  SYNCS.PHASECHK.TRANS64.TRYWAIT P0, [R92+URZ+0x80], R5 ;  /* 0x000080055c0075a7 */ /* 0x000e6400080011ff */
[----:B-1----:R-:W-:Y:S05]  /*9440*/  @!P0 BRA `(.L_x_155) ;  /* 0x0000003800548947 */ /* 0x002fea0003800000 */
.L_x_154:
[----:B------:R-:W-:Y:S05]  /*9450*/  BSYNC B0 ;  /* 0x0000000000007941 */ /* 0x000fea0003800000 */
.L_x_153:
[----:B------:R-:W-:Y:S01]  /*9460*/  ISETP.NE.AND P0, PT, R89, RZ, PT ;  /* 0x000000ff5900720c */ /* 0x000fe20003f05270 */
[----:B------:R-:W-:Y:S11]  /*9470*/  VIADD R88, R88, 0x1 ;  /* 0x0000000158587836 */ /* 0x000ff60000000000 */
[----:B------:R-:W-:Y:S01]  /*9480*/  @!UPT UIADD3 URZ, UPT, UPT, URZ, URZ, URZ ;  /* 0x000000fffffff290 */ /* 0x000fe2000fffe0ff */
[----:B------:R2:W4:Y:S04]  /*9490*/  @P0 LDS.128 R56, [R4] ;  /* 0x0000000004380984 */ /* 0x0005280000000c00 */
[----:B------:R2:W2:Y:S04]  /*94a0*/  @P0 LDS.128 R52, [R3+0x10] ;  /* 0x0000100003340984 */ /* 0x0004a80000000c00 */
[----:B------:R2:W2:Y:S04]  /*94b0*/  @P0 LDS.128 R48, [R2+0x20] ;  /* 0x0000200002300984 */ /* 0x0004a80000000c00 */
[----:B------:R2:W2:Y:S01]  /*94c0*/  @P0 LDS.128 R44, [R0+0x30] ;  /* 0x00003000002c0984 */ /* 0x0004a20000000c00 */
[C---:B------:R-:W-:Y:S04]  /*94d0*/  ISETP.NE.AND P0, PT, R88.reuse, 0x4, PT ;  /* 0x000000045800780c */ /* 0x040fe80003f05270 */
[----:B-1----:R-:W-:Y:S02]  /*94e0*/  SEL R5, RZ, 0x1, P0 ;  /* 0x00000001ff057807 */ /* 0x002fe40000000000 */
[----:B------:R-:W-:Y:S02]  /*94f0*/  SEL R88, R88, RZ, P0 ;  /* 0x000000ff58587207 */ /* 0x000fe40000000000 */
[----:B------:R-:W-:Y:S02]  /*9500*/  LOP3.LUT R90, R90, R5, RZ, 0x3c, !PT ;  /* 0x000000055a5a7212 */ /* 0x000fe400078e3cff */
.L_x_152:
[----:B------:R-:W-:Y:S05]  /*9510*/  BSYNC B1 ;  /* 0x0000000000017941 */ /* 0x000fea0003800000 */
.L_x_151:
        /* <DEDUP_REMOVED lines=21> */
.L_x_156:
[----:B----4-:R-:W-:Y:S01]  /*9670*/  LOP3.LUT R20, R56, 0xffffe000, RZ, 0xc0, !PT ;  /* 0xffffe00038147812 */ /* 0x010fe200078ec0ff */
        /* <DEDUP_REMOVED lines=11> */
[----:B-1----:R-:W1:Y:S10]  /*9730*/  LDTM.x16 R4, tmem[UR4+0x40] ;  /* 0x00004004000479ee */ /* 0x002e740008240000 */
        /* <DEDUP_REMOVED lines=31> */
[----:B------:R1:W-:Y:S01]  /*9930*/  STS.128 [R79], R36 ;  /* 0x000000244f007388 */ /* 0x0003e20000000c00 */
        /* <DEDUP_REMOVED lines=45> */
[----:B------:R-:W-:Y:S02]  /*9c10*/  UIADD3 UR12, UP0, UPT, UR52, 0x680, URZ ;  /* 0x00000680340c7890 */ /* 0x000fe4000ff1e0ff */
[----:B------:R-:W-:Y:S02]  /*9c20*/  UIADD3 UR5, UPT, UPT, UR41, 0x40, URZ ;  /* 0x0000004029057890 */ /* 0x000fe4000fffe0ff */
[----:B------:R-:W-:Y:S01]  /*9c30*/  MOV R73, UR4 ;  /* 0x0000000400497c02 */ /* 0x000fe20008000f00 */
[----:B------:R-:W-:Y:S01]  /*9c40*/  UIADD3.X UR13, UPT, UPT, URZ, UR53, URZ, UP0, !UPT ;  /* 0x00000035ff0d7290 */ /* 0x000fe200087fe4ff */
[----:B------:R-:W-:Y:S02]  /*9c50*/  UMOV UR6, UR42 ;  /* 0x0000002a00067c82 */ /* 0x000fe40008000000 */
[----:B------:R-:W-:Y:S01]  /*9c60*/  R2UR UR4, R73 ;  /* 0x00000000490472ca */ /* 0x000fe200000e0000 */
[----:B------:R-:W-:Y:S01]  /*9c70*/  UMOV UR7, UR36 ;  /* 0x0000002400077c82 */ /* 0x000fe20008000000 */
[----:B------:R-:W-:Y:S02]  /*9c80*/  UIADD3 UR9, UPT, UPT, UR41, 0xc0, URZ ;  /* 0x000000c029097890 */ /* 0x000fe4000fffe0ff */
[----:B------:R-:W-:Y:S01]  /*9c90*/  UIADD3 UR8, UPT, UPT, UR49, 0x1200, URZ ;  /* 0x0000120031087890 */ /* 0x000fe2000fffe0ff */
[----:B------:R-:W-:Y:S01]  /*9ca0*/  UMOV UR10, UR42 ;  /* 0x0000002a000a7c82 */ /* 0x000fe20008000000 */
[----:B------:R-:W-:Y:S07]  /*9cb0*/  UMOV UR11, UR36 ;  /* 0x00000024000b7c82 */ /* 0x000fee0008000000 */
[----:B------:R2:W-:Y:S01]  /*9cc0*/  UTMASTG.3D [UR4], [UR12] ;  /* 0x000000040c0073b5 */ /* 0x0005e20008010000 */
[----:B------:R2:W-:Y:S01]  /*9cd0*/  UTMASTG.3D [UR8], [UR12] ;  /* 0x000000080c0073b5 */ /* 0x0005e20008010000 */
[----:B------:R0:W-:Y:S01]  /*9ce0*/  UTMACMDFLUSH ;  /* 0x00000000000079b7 */ /* 0x0001e20000000000 */
[----:B--2---:R-:W-:Y:S04]  /*9cf0*/  DEPBAR.LE SB0, 0x1 ;  /* 0x000080400000791a */ /* 0x004fe80000000000 */
.L_x_158:
[----:B------:R-:W-:Y:S05]  /*9d00*/  BSYNC.RECONVERGENT B0 ;  /* 0x0000000000007941 */ /* 0x000fea0003800200 */
.L_x_157:
        /* <DEDUP_REMOVED lines=21> */
.L_x_162:
[----:B------:R-:W-:Y:S05]  /*9e60*/  BSYNC B0 ;  /* 0x0000000000007941 */ /* 0x000fea0003800000 */
.L_x_161:
        /* <DEDUP_REMOVED lines=11> */
.L_x_160:
[----:B------:R-:W-:Y:S05]  /*9f20*/  BSYNC B1 ;  /* 0x0000000000017941 */ /* 0x000fea0003800000 */
.L_x_159:
        /* <DEDUP_REMOVED lines=21> */
.L_x_164:
        /* <DEDUP_REMOVED lines=103> */
.L_x_166:
[----:B------:R-:W-:Y:S05]  /*a6f0*/  BSYNC.RECONVERGENT B0 ;  /* 0x0000000000007941 */ /* 0x000fea0003800200 */
.L_x_165:
        /* <DEDUP_REMOVED lines=21> */
.L_x_170:
[----:B------:R-:W-:Y:S05]  /*a850*/  BSYNC B0 ;  /* 0x0000000000007941 */ /* 0x000fea0003800000 */
.L_x_169:
        /* <DEDUP_REMOVED lines=11> */
.L_x_168:
[----:B------:R-:W-:Y:S05]  /*a910*/  BSYNC B1 ;  /* 0x0000000000017941 */ /* 0x000fea0003800000 */
.L_x_167:
        /* <DEDUP_REMOVED lines=21> */
.L_x_172:
        /* <DEDUP_REMOVED lines=103> */
.L_x_174:
[----:B------:R-:W-:Y:S05]  /*b0e0*/  BSYNC.RECONVERGENT B0 ;  /* 0x0000000000007941 */ /* 0x000fea0003800200 */
.L_x_173:
        /* <DEDUP_REMOVED lines=13> */
[C---:B------:R-:W-:Y:S01]  /*b1c0*/  @P1 IMAD R3, R88.reuse, 0x2000, R79 ;  /* 0x0000200058031824 */ /* 0x040fe200078e024f */
[C---:B------:R-:W-:Y:S01]  /*b1d0*/  @P1 LEA R0, R88.reuse, R77, 0xd ;  /* 0x0000004d58001211 */ /* 0x040fe200078e68ff */
[C---:B------:R-:W-:Y:S02]  /*b1e0*/  @P1 IMAD R2, R88.reuse, 0x2000, R78 ;  /* 0x0000200058021824 */ /* 0x040fe400078e024e */
[----:B------:R-:W-:Y:S01]  /*b1f0*/  @P1 IMAD R88, R88, 0x2000, R85 ;  /* 0x0000200058581824 */ /* 0x000fe200078e0255 */
[----:B------:R-:W-:Y:S06]  /*b200*/  @P0 BRA `(.L_x_178) ;  /* 0x00000000000c0947 */ /* 0x000fec0003800000 */
[----:B-1----:R-:W-:Y:S04]  /*b210*/  SHF.L.U32 R5, R90, 0x1f, RZ ;  /* 0x0000001f5a057819 */ /* 0x002fe800000006ff */
[----:B------:R-:W1:Y:S02]  /*b220*/  SYNCS.PHASECHK.TRANS64.TRYWAIT P0, [R92+URZ+0x80], R5 ;  /* 0x000080055c0075a7 */ /* 0x000e6400080011ff */
[----:B-1----:R-:W-:Y:S05]  /*b230*/  @!P0 BRA `(.L_x_179) ;  /* 0x0000001c00148947 */ /* 0x002fea0003800000 */
.L_x_178:
[----:B------:R-:W-:Y:S05]  /*b240*/  BSYNC B0 ;  /* 0x0000000000007941 */ /* 0x000fea0003800000 */
.L_x_177:
[----:B------:R-:W-:Y:S11]  /*b250*/  ISETP.NE.AND P0, PT, R89, RZ, PT ;  /* 0x000000ff5900720c */ /* 0x000ff60003f05270 */
[----:B------:R-:W-:Y:S02]  /*b260*/  @!UPT UIADD3 URZ, UPT, UPT, URZ, URZ, URZ ;  /* 0x000000fffffff290 */ /* 0x000fe4000fffe0ff */
[----:B------:R2:W4:Y:S04]  /*b270*/  @P0 LDS.128 R56, [R3] ;  /* 0x0000000003380984 */ /* 0x0005280000000c00 */
[----:B------:R2:W1:Y:S04]  /*b280*/  @P0 LDS.128 R52, [R2+0x10] ;  /* 0x0000100002340984 */ /* 0x0004680000000c00 */
[----:B------:R2:W1:Y:S04]  /*b290*/  @P0 LDS.128 R48, [R0+0x20] ;  /* 0x0000200000300984 */ /* 0x0004680000000c00 */
[----:B------:R2:W1:Y:S02]  /*b2a0*/  @P0 LDS.128 R44, [R88+0x30] ;  /* 0x00003000582c0984 */ /* 0x0004640000000c00 */
.L_x_176:
[----:B------:R-:W-:Y:S05]  /*b2b0*/  BSYNC B1 ;  /* 0x0000000000017941 */ /* 0x000fea0003800000 */
.L_x_175:
        /* <DEDUP_REMOVED lines=21> */
.L_x_180:
[----:B------:R-:W-:Y:S01]  /*b410*/  ISETP.NE.AND P0, PT, R81, RZ, PT ;  /* 0x000000ff5100720c */ /* 0x000fe20003f05270 */
[----:B------:R-:W-:Y:S05]  /*b420*/  WARPSYNC.ALL ;  /* 0x0000000000007948 */ /* 0x000fea0003800000 */
[----:B------:R-:W-:Y:S01]  /*b430*/  R2UR UR4, R34 ;  /* 0x00000000220472ca */ /* 0x000fe200000e0000 */
[----:B------:R-:W-:Y:S01]  /*b440*/  VIADD R87, R87, 0x110 ;  /* 0x0000011057577836 */ /* 0x000fe20000000000 */
[----:B----4-:R-:W-:Y:S01]  /*b450*/  LOP3.LUT R0, R56, 0xffffe000, RZ, 0xc0, !PT ;  /* 0xffffe00038007812 */ /* 0x010fe200078ec0ff */
[----:B------:R-:W-:Y:S01]  /*b460*/  BSSY.RECONVERGENT B0, `(.L_x_181) ;  /* 0x000005e000007945 */ /* 0x000fe20003800200 */
[----:B------:R-:W-:Y:S02]  /*b470*/  LOP3.LUT R2, R57, 0xffffe000, RZ, 0xc0, !PT ;  /* 0xffffe00039027812 */ /* 0x000fe400078ec0ff */
[----:B------:R-:W-:Y:S02]  /*b480*/  LOP3.LUT R3, R58, 0xffffe000, RZ, 0xc0, !PT ;  /* 0xffffe0003a037812 */ /* 0x000fe400078ec0ff */
[----:B------:R-:W-:Y:S02]  /*b490*/  LOP3.LUT R20, R59, 0xffffe000, RZ, 0xc0, !PT ;  /* 0xffffe0003b147812 */ /* 0x000fe400078ec0ff */
[----:B-1----:R-:W-:Y:S02]  /*b4a0*/  LOP3.LUT R21, R52, 0xffffe000, RZ, 0xc0, !PT ;  /* 0xffffe00034157812 */ /* 0x002fe400078ec0ff */
[----:B------:R-:W-:Y:S01]  /*b4b0*/  LOP3.LUT R36, R53, 0xffffe000, RZ, 0xc0, !PT ;  /* 0xffffe00035247812 */ /* 0x000fe200078ec0ff */
[----:B------:R-:W1:Y:S01]  /*b4c0*/  LDTM.x16 R4, tmem[UR4+0x70] ;  /* 0x00007004000479ee */ /* 0x000e620008240000 */
[----:B------:R-:W-:Y:S01]  /*b4d0*/  LOP3.LUT R37, R54, 0xffffe000, RZ, 0xc0, !PT ;  /* 0xffffe00036257812 */ /* 0x000fe200078ec0ff */
[----:B------:R-:W-:Y:S01]  /*b4e0*/  NOP ;  /* 0x0000000000007918 */ /* 0x000fe20000000000 */
[----:B------:R-:W-:Y:S02]  /*b4f0*/  LOP3.LUT R38, R55, 0xffffe000, RZ, 0xc0, !PT ;  /* 0xffffe00037267812 */ /* 0x000fe400078ec0ff */
[----:B------:R-:W-:Y:S02]  /*b500*/  LOP3.LUT R87, R87, 0xfefffff8, RZ, 0xc0, !PT ;  /* 0xfefffff857577812 */ /* 0x000fe400078ec0ff */
[----:B------:R-:W-:Y:S02]  /*b510*/  LOP3.LUT R39, R48, 0xffffe000, RZ, 0xc0, !PT ;  /* 0xffffe00030277812 */ /* 0x000fe400078ec0ff */
[----:B------:R-:W-:Y:S01]  /*b520*/  LOP3.LUT R40, R49, 0xffffe000, RZ, 0xc0, !PT ;  /* 0xffffe00031287812 */ /* 0x000fe200078ec0ff */
[----:B-1----:R1:W-:Y:S01]  /*b530*/  SYNCS.ARRIVE.TRANS64.RED.A1T0 RZ, [R87+URZ], RZ ;  /* 0x000000ff57ff79a7 */ /* 0x0023e200081004ff */
[----:B------:R-:W-:Y:S02]  /*b540*/  LOP3.LUT R41, R50, 0xffffe000, RZ, 0xc0, !PT ;  /* 0xffffe00032297812 */ /* 0x000fe400078ec0ff */
[----:B------:R-:W-:Y:S02]  /*b550*/  LOP3.LUT R42, R51, 0xffffe000, RZ, 0xc0, !PT ;  /* 0xffffe000332a7812 */ /* 0x000fe400078ec0ff */
[----:B------:R-:W-:Y:S02]  /*b560*/  LOP3.LUT R43, R44, 0xffffe000, RZ, 0xc0, !PT ;  /* 0xffffe0002c2b7812 */ /* 0x000fe400078ec0ff */
[----:B------:R-:W-:Y:S02]  /*b570*/  LOP3.LUT R44, R45, 0xffffe000, RZ, 0xc0, !PT ;  /* 0xffffe0002d2c7812 */ /* 0x000fe400078ec0ff */
[----:B------:R-:W-:Y:S02]  /*b580*/  LOP3.LUT R45, R46, 0xffffe000, RZ, 0xc0, !PT ;  /* 0xffffe0002e2d7812 */ /* 0x000fe400078ec0ff */
[----:B------:R-:W-:Y:S01]  /*b590*/  LOP3.LUT R46, R47, 0xffffe000, RZ, 0xc0, !PT ;  /* 0xffffe0002f2e7812 */ /* 0x000fe200078ec0ff */
[C---:B------:R-:W-:Y:S01]  /*b5a0*/  FMUL R4, R32.reuse, R4 ;  /* 0x0000000420047220 */ /* 0x040fe20000400000 */
[C---:B------:R-:W-:Y:S01]  /*b5b0*/  FMUL R5, R32.reuse, R5 ;  /* 0x0000000520057220 */ /* 0x040fe20000400000 */
[C---:B------:R-:W-:Y:S01]  /*b5c0*/  FMUL R6, R32.reuse, R6 ;  /* 0x0000000620067220 */ /* 0x040fe20000400000 */
[C---:B------:R-:W-:Y:S01]  /*b5d0*/  FMUL R7, R32.reuse, R7 ;  /* 0x0000000720077220 */ /* 0x040fe20000400000 */
[C---:B------:R-:W-:Y:S01]  /*b5e0*/  FFMA R4, R35.reuse, R0, R4 ;  /* 0x0000000023047223 */ /* 0x040fe20000000004 */
[C---:B------:R-:W-:Y:S01]  /*b5f0*/  FFMA R5, R35.reuse, R2, R5 ;  /* 0x0000000223057223 */ /* 0x040fe20000000005 */
[C---:B------:R-:W-:Y:S01]  /*b600*/  FFMA R6, R35.reuse, R3, R6 ;  /* 0x0000000323067223 */ /* 0x040fe20000000006 */
[C---:B------:R-:W-:Y:S01]  /*b610*/  FFMA R7, R35.reuse, R20, R7 ;  /* 0x0000001423077223 */ /* 0x040fe20000000007 */
[C---:B------:R-:W-:Y:S01]  /*b620*/  FMUL R8, R32.reuse, R8 ;  /* 0x0000000820087220 */ /* 0x040fe20000400000 */
        /* <DEDUP_REMOVED lines=9> */
[----:B------:R-:W-:Y:S01]  /*b6c0*/  F2FP.TF32.F32.PACK_B R7, R7 ;  /* 0x00000007ff07723e */ /* 0x000fe200024050ff */
[C---:B------:R-:W-:Y:S01]  /*b6d0*/  FFMA R11, R35.reuse, R38, R11 ;  /* 0x00000026230b7223 */ /* 0x040fe2000000000b */
[C---:B------:R-:W-:Y:S01]  /*b6e0*/  FMUL R12, R32.reuse, R12 ;  /* 0x0000000c200c7220 */ /* 0x040fe20000400000 */
[----:B------:R-:W-:Y:S01]  /*b6f0*/  F2FP.TF32.F32.PACK_B R8, R8 ;  /* 0x00000008ff08723e */ /* 0x000fe200024050ff */
[C---:B------:R-:W-:Y:S01]  /*b700*/  FMUL R13, R32.reuse, R13 ;  /* 0x0000000d200d7220 */ /* 0x040fe20000400000 */
[----:B------:R1:W-:Y:S01]  /*b710*/  STS.128 [R79+0x6000], R4 ;  /* 0x006000044f007388 */ /* 0x0003e20000000c00 */
        /* <DEDUP_REMOVED lines=8> */
[C---:B------:R-:W-:Y:S01]  /*b7a0*/  FFMA R15, R35.reuse, R42, R15 ;  /* 0x0000002a230f7223 */ /* 0x040fe2000000000f */
[C---:B------:R-:W-:Y:S01]  /*b7b0*/  FMUL R16, R32.reuse, R16 ;  /* 0x0000001020107220 */ /* 0x040fe20000400000 */
[----:B------:R-:W-:Y:S01]  /*b7c0*/  F2FP.TF32.F32.PACK_B R12, R12 ;  /* 0x0000000cff0c723e */ /* 0x000fe200024050ff */
[----:B------:R1:W-:Y:S01]  /*b7d0*/  STS.128 [R78+0x6010], R8 ;  /* 0x006010084e007388 */ /* 0x0003e20000000c00 */
[C---:B------:R-:W-:Y:S01]  /*b7e0*/  FMUL R17, R32.reuse, R17 ;  /* 0x0000001120117220 */ /* 0x040fe20000400000 */
[C---:B------:R-:W-:Y:S01]  /*b7f0*/  FMUL R18, R32.reuse, R18 ;  /* 0x0000001220127220 */ /* 0x040fe20000400000 */
[----:B------:R-:W-:Y:S01]  /*b800*/  FMUL R19, R32, R19 ;  /* 0x0000001320137220 */ /* 0x000fe20000400000 */
[----:B------:R-:W-:Y:S01]  /*b810*/  F2FP.TF32.F32.PACK_B R13, R13 ;  /* 0x0000000dff0d723e */ /* 0x000fe200024050ff */
[C---:B------:R-:W-:Y:S01]  /*b820*/  FFMA R16, R35.reuse, R43, R16 ;  /* 0x0000002b23107223 */ /* 0x040fe20000000010 */
[----:B------:R-:W-:Y:S01]  /*b830*/  F2FP.TF32.F32.PACK_B R14, R14 ;  /* 0x0000000eff0e723e */ /* 0x000fe200024050ff */
[C---:B------:R-:W-:Y:S01]  /*b840*/  FFMA R17, R35.reuse, R44, R17 ;  /* 0x0000002c23117223 */ /* 0x040fe20000000011 */
[----:B------:R-:W-:Y:S01]  /*b850*/  F2FP.TF32.F32.PACK_B R15, R15 ;  /* 0x0000000fff0f723e */ /* 0x000fe200024050ff */
[C---:B------:R-:W-:Y:S01]  /*b860*/  FFMA R18, R35.reuse, R45, R18 ;  /* 0x0000002d23127223 */ /* 0x040fe20000000012 */
[----:B------:R-:W-:Y:S01]  /*b870*/  FFMA R19, R35, R46, R19 ;  /* 0x0000002e23137223 */ /* 0x000fe20000000013 */
[----:B------:R-:W-:Y:S02]  /*b880*/  F2FP.TF32.F32.PACK_B R16, R16 ;  /* 0x00000010ff10723e */ /* 0x000fe400024050ff */
[----:B------:R1:W-:Y:S01]  /*b890*/  STS.128 [R77+0x6020], R12 ;  /* 0x0060200c4d007388 */ /* 0x0003e20000000c00 */
[----:B------:R-:W-:Y:S02]  /*b8a0*/  F2FP.TF32.F32.PACK_B R17, R17 ;  /* 0x00000011ff11723e */ /* 0x000fe400024050ff */
        /* <DEDUP_REMOVED lines=25> */
.L_x_182:
[----:B------:R-:W-:Y:S05]  /*ba40*/  BSYNC.RECONVERGENT B0 ;  /* 0x0000000000007941 */ /* 0x000fea0003800200 */
.L_x_181:
[----:B------:R-:W-:Y:S01]  /*ba50*/  BAR.SYNC.DEFER_BLOCKING 0x1, 0x80 ;  /* 0x0042000000007b1d */ /* 0x000fe20000010000 */
[----:B------:R-:W-:Y:S01]  /*ba60*/  UISETP.NE.AND UP0, UPT, UR50, -0x8, UPT ;  /* 0xfffffff83200788c */ /* 0x000fe2000bf05270 */
[----:B------:R-:W-:Y:S08]  /*ba70*/  IADD3 R0, PT, PT, R30, 0x1, RZ ;  /* 0x000000011e007810 */ /* 0x000ff00007ffe0ff */
[----:B------:R-:W-:Y:S05]  /*ba80*/  BRA.U !UP0, `(.L_x_183) ;  /* 0x0000000108287547 */ /* 0x000fea000b800000 */
[----:B------:R-:W-:Y:S01]  /*ba90*/  ISETP.NE.AND P0, PT, R86, RZ, PT ;  /* 0x000000ff5600720c */ /* 0x000fe20003f05270 */
[----:B------:R-:W-:Y:S01]  /*baa0*/  IMAD.U32 R3, RZ, RZ, UR51 ;  /* 0x00000033ff037e24 */ /* 0x000fe2000f8e00ff */
[----:B------:R-:W-:Y:S01]  /*bab0*/  UIADD3 UR51, UPT, UPT, UR51, 0x1, URZ ;  /* 0x0000000133337890 */ /* 0x000fe2000fffe0ff */
[----:B------:R-:W-:Y:S03]  /*bac0*/  IMAD.U32 R2, RZ, RZ, UR37 ;  /* 0x00000025ff027e24 */ /* 0x000fe6000f8e00ff */
[----:B------:R-:W-:Y:S04]  /*bad0*/  UISETP.NE.AND UP0, UPT, UR51, 0x4, UPT ;  /* 0x000000043300788c */ /* 0x000fe8000bf05270 */
[----:B------:R-:W-:Y:S03]  /*bae0*/  USEL UR51, UR51, URZ, UP0 ;  /* 0x000000ff33337287 */ /* 0x000fe60008000000 */
[----:B------:R-:W-:Y:S05]  /*baf0*/  @P0 LEA R3, R3, UR49, 0x3 ;  /* 0x0000003103030c11 */ /* 0x000fea000f8e18ff */
[----:B------:R-:W-:Y:S05]  /*bb00*/  @P0 VIADD R3, R3, 0xa0 ;  /* 0x000000a003030836 */ /* 0x000fea0000000000 */
[----:B------:R-:W-:Y:S04]  /*bb10*/  @P0 PRMT R2, R2, 0x654, R3 ;  /* 0x0000065402020816 */ /* 0x000fe80000000003 */
[----:B------:R2:W-:Y:S03]  /*bb20*/  @P0 SYNCS.ARRIVE.TRANS64.RED.A1T0 RZ, [R2+URZ], RZ ;  /* 0x000000ff02ff09a7 */ /* 0x0005e600081004ff */
.L_x_183:
[----:B------:R-:W-:Y:S01]  /*bb30*/  ISETP.NE.AND P2, PT, R82, RZ, PT ;  /* 0x000000ff5200720c */ /* 0x000fe20003f45270 */
[----:B------:R-:W-:Y:S01]  /*bb40*/  UIADD3 UR50, UPT, UPT, UR50, 0x8, URZ ;  /* 0x0000000832327890 */ /* 0x000fe2000fffe0ff */
[----:B------:R-:W-:Y:S01]  /*bb50*/  ISETP.NE.AND P0, PT, R84, 0x2, PT ;  /* 0x000000025400780c */ /* 0x000fe20003f05270 */
[----:B------:R-:W-:Y:S01]  /*bb60*/  IMAD.IADD R20, R29, 0x1, R66 ;  /* 0x000000011d147824 */ /* 0x000fe200078e0242 */
[----:B------:R-:W-:Y:S01]  /*bb70*/  ISETP.NE.AND P1, PT, R0, 0x4, PT ;  /* 0x000000040000780c */ /* 0x000fe20003f25270 */
[----:B------:R-:W-:Y:S01]  /*bb80*/  IMAD.IADD R21, R31, 0x1, R68 ;  /* 0x000000011f157824 */ /* 0x000fe200078e0244 */
[----:B--2---:R-:W-:Y:S02]  /*bb90*/  SEL R2, RZ, 0x1, P0 ;  /* 0x00000001ff027807 */ /* 0x004fe40000000000 */
[----:B------:R-:W-:Y:S02]  /*bba0*/  SEL R3, RZ, 0x1, P1 ;  /* 0x00000001ff037807 */ /* 0x000fe40000800000 */
[----:B------:R-:W-:Y:S02]  /*bbb0*/  LOP3.LUT R75, R75, R2, RZ, 0x3c, !PT ;  /* 0x000000024b4b7212 */ /* 0x000fe400078e3cff */
[----:B------:R-:W-:Y:S02]  /*bbc0*/  LOP3.LUT R76, R76, R3, RZ, 0x3c, !PT ;  /* 0x000000034c4c7212 */ /* 0x000fe400078e3cff */
[----:B------:R-:W-:Y:S02]  /*bbd0*/  @P2 R2UR UR36, R74 ;  /* 0x000000004a2422ca */ /* 0x000fe400000e0000 */
[----:B------:R-:W-:Y:S02]  /*bbe0*/  SEL R84, R84, RZ, P0 ;  /* 0x000000ff54547207 */ /* 0x000fe40000000000 */
[----:B------:R-:W-:Y:S01]  /*bbf0*/  SEL R30, R0, RZ, P1 ;  /* 0x000000ff001e7207 */ /* 0x000fe20000800000 */
[----:B------:R-:W-:Y:S10]  /*bc00*/  @P2 BRA `(.L_x_184) ;  /* 0xffffffa400142947 */ /* 0x000ff4000383ffff */
[----:B------:R-:W-:-:S09]  /*bc10*/  UISETP.NE.AND UP0, UPT, UR48, URZ, UPT ;  /* 0x000000ff3000728c */ /* 0x000fd2000bf05270 */
[----:B------:R-:W-:Y:S05]  /*bc20*/  BRA.U !UP0, `(.L_x_185) ;  /* 0x0000000108487547 */ /* 0x000fea000b800000 */
[----:B------:R-:W2:Y:S02]  /*bc30*/  LDCU.64 UR4, c[0x0][0x890] ;  /* 0x00011200ff0477ac */ /* 0x000ea40008000a00 */
[----:B--2---:R-:W-:-:S04]  /*bc40*/  UISETP.NE.U32.AND UP0, UPT, UR4, URZ, UPT ;  /* 0x000000ff0400728c */ /* 0x004fc8000bf05070 */
[----:B------:R-:W-:-:S09]  /*bc50*/  UISETP.NE.AND.EX UP0, UPT, UR5, URZ, UPT, UP0 ;  /* 0x000000ff0500728c */ /* 0x000fd2000bf05300 */
[----:B------:R-:W-:Y:S05]  /*bc60*/  BRA.U UP0, `(.L_x_186) ;  /* 0x00000001000c7547 */ /* 0x000fea000b800000 */
[----:B------:R-:W-:-:S13]  /*bc70*/  FSETP.NEU.AND P0, PT, R35, RZ, PT ;  /* 0x000000ff2300720b */ /* 0x000fda0003f0d000 */
[----:B------:R-:W-:Y:S05]  /*bc80*/  @!P0 EXIT ;  /* 0x000000000000894d */ /* 0x000fea0003800000 */
[----:B------:R-:W-:Y:S05]  /*bc90*/  BRA `(.L_x_185) ;  /* 0x00000000002c7947 */ /* 0x000fea0003800000 */
.L_x_186:
[----:B------:R-:W-:Y:S01]  /*bca0*/  ISETP.NE.AND P0, PT, R83, RZ, PT ;  /* 0x000000ff5300720c */ /* 0x000fe20003f05270 */
[----:B------:R-:W-:-:S12]  /*bcb0*/  BSSY.RECONVERGENT B0, `(.L_x_185) ;  /* 0x0000009000007945 */ /* 0x000fd80003800200 */
[----:B------:R-:W-:Y:S05]  /*bcc0*/  @P0 BRA `(.L_x_187) ;  /* 0x0000000000140947 */ /* 0x000fea0003800000 */
[----:B------:R-:W2:Y:S02]  /*bcd0*/  LDCU.64 UR4, c[0x0][0x888] ;  /* 0x00011100ff0477ac */ /* 0x000ea40008000a00 */
[----:B--2---:R-:W-:-:S04]  /*bce0*/  ISETP.NE.U32.AND P0, PT, RZ, UR4, PT ;  /* 0x00000004ff007c0c */ /* 0x004fc8000bf05070 */
[----:B------:R-:W-:-:S13]  /*bcf0*/  ISETP.NE.AND.EX P0, PT, RZ, UR5, PT, P0 ;  /* 0x00000005ff007c0c */ /* 0x000fda000bf05300 */
[----:B------:R-:W-:Y:S05]  /*bd00*/  @!P0 EXIT ;  /* 0x000000000000894d */ /* 0x000fea0003800000 */
[----:B------:R-:W-:Y:S05]  /*bd10*/  BRA `(.L_x_188) ;  /* 0x0000000000087947 */ /* 0x000fea0003800000 */
.L_x_187:
[----:B------:R-:W-:-:S13]  /*bd20*/  FSETP.NEU.AND P0, PT, R35, RZ, PT ;  /* 0x000000ff2300720b */ /* 0x000fda0003f0d000 */
[----:B------:R-:W-:Y:S05]  /*bd30*/  @!P0 EXIT ;  /* 0x000000000000894d */ /* 0x000fea0003800000 */
.L_x_188:
[----:B------:R-:W-:Y:S05]  /*bd40*/  BSYNC.RECONVERGENT B0 ;  /* 0x0000000000007941 */ /* 0x000fea0003800200 */
.L_x_185:
[----:B------:R-:W-:Y:S01]  /*bd50*/  ULEA UR4, UR51, UR49, 0x3 ;  /* 0x0000003133047291 */ /* 0x000fe2000f8e18ff */
[----:B------:R-:W-:-:S04]  /*bd60*/  DEPBAR.LE SB0, 0x0 ;  /* 0x000080000000791a */ /* 0x000fc80000000000 */
[----:B------:R-:W-:-:S04]  /*bd70*/  UIADD3 UR4, UPT, UPT, UR4, 0xa0, URZ ;  /* 0x000000a004047890 */ /* 0x000fc8000fffe0ff */
[----:B------:R-:W-:-:S09]  /*bd80*/  UPRMT UR4, UR37, 0x654, UR4 ;  /* 0x0000065425047896 */ /* 0x000fd20008000004 */
[----:B------:R-:W-:Y:S01]  /*bd90*/  SYNCS.ARRIVE.TRANS64.RED.A1T0 RZ, [UR4], RZ ;  /* 0x000000ffffff79a7 */ /* 0x000fe20008100404 */
[----:B------:R-:W-:Y:S05]  /*bda0*/  EXIT ;  /* 0x000000000000794d */ /* 0x000fea0003800000 */
.L_x_24:
[----:B--2---:R2:W4:Y:S02]  /*bdb0*/  SYNCS.PHASECHK.TRANS64.TRYWAIT P0, [R3+URZ+0x140], R2 ;  /* 0x00014002030075a7 */ /* 0x00452400080011ff */
[----:B----4-:R-:W-:Y:S05]  /*bdc0*/  @!P0 NANOSLEEP.SYNCS 0x989680 ;  /* 0x009896800000895d */ /* 0x010fea0003900000 */
[----:B------:R-:W4:Y:S02]  /*bdd0*/  @!P0 SYNCS.PHASECHK.TRANS64 P0, [R3+URZ+0x140], R2 ;  /* 0x00014002030085a7 */ /* 0x000f2400080010ff */
[----:B----4-:R-:W-:Y:S05]  /*bde0*/  @!P0 BRA `(.L_x_24) ;  /* 0xfffffffc00f08947 */ /* 0x010fea000383ffff */
[----:B------:R-:W-:Y:S05]  /*bdf0*/  BRA `(.L_x_189) ;  /* 0xffffff5800a87947 */ /* 0x000fea000383ffff */
.L_x_27:
[----:B-1----:R-:W-:-:S07]  /*be00*/  MOV R2, UR33 ;  /* 0x0000002100027c02 */ /* 0x002fce0008000f00 */
.L_x_190:
[----:B-1----:R1:W2:Y:S02]  /*be10*/  SYNCS.PHASECHK.TRANS64.TRYWAIT P0, [R2+URZ+0x40], R5 ;  /* 0x00004005020075a7 */ /* 0x0022a400080011ff */
[----:B--2---:R-:W-:Y:S05]  /*be20*/  @!P0 NANOSLEEP.SYNCS 0x989680 ;  /* 0x009896800000895d */ /* 0x004fea0003900000 */
[----:B------:R-:W2:Y:S02]  /*be30*/  @!P0 SYNCS.PHASECHK.TRANS64 P0, [R2+URZ+0x40], R5 ;  /* 0x00004005020085a7 */ /* 0x000ea400080010ff */
[----:B--2---:R-:W-:Y:S05]  /*be40*/  @!P0 BRA `(.L_x_190) ;  /* 0xfffffffc00f08947 */ /* 0x004fea000383ffff */
[----:B------:R-:W-:Y:S05]  /*be50*/  BRA `(.L_x_26) ;  /* 0xffffff5c00107947 */ /* 0x000fea000383ffff */
.L_x_34:
[----:B-1----:R-:W-:-:S07]  /*be60*/  MOV R2, UR17 ;  /* 0x0000001100027c02 */ /* 0x002fce0008000f00 */
.L_x_191:
[----:B-1----:R1:W2:Y:S02]  /*be70*/  SYNCS.PHASECHK.TRANS64.TRYWAIT P0, [R2+URZ+0x40], R5 ;  /* 0x00004005020075a7 */ /* 0x0022a400080011ff */
[----:B--2---:R-:W-:Y:S05]  /*be80*/  @!P0 NANOSLEEP.SYNCS 0x989680 ;  /* 0x009896800000895d */ /* 0x004fea0003900000 */
[----:B------:R-:W2:Y:S02]  /*be90*/  @!P0 SYNCS.PHASECHK.TRANS64 P0, [R2+URZ+0x40], R5 ;  /* 0x00004005020085a7 */ /* 0x000ea400080010ff */
[----:B--2---:R-:W-:Y:S05]  /*bea0*/  @!P0 BRA `(.L_x_191) ;  /* 0xfffffffc00f08947 */ /* 0x004fea000383ffff */
[----:B------:R-:W-:Y:S05]  /*beb0*/  BRA `(.L_x_33) ;  /* 0xffffff5c00cc7947 */ /* 0x000fea000383ffff */
.L_x_39:
[----:B-1----:R1:W2:Y:S02]  /*bec0*/  SYNCS.PHASECHK.TRANS64.TRYWAIT P0, [R2+URZ+0xd0], R3 ;  /* 0x0000d003020075a7 */ /* 0x0022a400080011ff */
[----:B--2---:R-:W-:Y:S05]  /*bed0*/  @!P0 NANOSLEEP.SYNCS 0x989680 ;  /* 0x009896800000895d */ /* 0x004fea0003900000 */
[----:B------:R-:W2:Y:S02]  /*bee0*/  @!P0 SYNCS.PHASECHK.TRANS64 P0, [R2+URZ+0xd0], R3 ;  /* 0x0000d003020085a7 */ /* 0x000ea400080010ff */
[----:B--2---:R-:W-:Y:S05]  /*bef0*/  @!P0 BRA `(.L_x_39) ;  /* 0xfffffffc00f08947 */ /* 0x004fea000383ffff */
[----:B------:R-:W-:Y:S05]  /*bf00*/  BRA `(.L_x_192) ;  /* 0xffffff6000707947 */ /* 0x000fea000383ffff */
.L_x_43:
[----:B---3--:R-:W-:-:S07]  /*bf10*/  MOV R0, UR4 ;  /* 0x0000000400007c02 */ /* 0x008fce0008000f00 */
.L_x_193:
[----:B-1----:R1:W2:Y:S02]  /*bf20*/  SYNCS.PHASECHK.TRANS64.TRYWAIT P0, [R0+URZ], R3 ;  /* 0x00000003000075a7 */ /* 0x0022a400080011ff */
[----:B--2---:R-:W-:Y:S05]  /*bf30*/  @!P0 NANOSLEEP.SYNCS 0x989680 ;  /* 0x009896800000895d */ /* 0x004fea0003900000 */
[----:B------:R-:W2:Y:S02]  /*bf40*/  @!P0 SYNCS.PHASECHK.TRANS64 P0, [R0+URZ], R3 ;  /* 0x00000003000085a7 */ /* 0x000ea400080010ff */
[----:B--2---:R-:W-:Y:S05]  /*bf50*/  @!P0 BRA `(.L_x_193) ;  /* 0xfffffffc00f08947 */ /* 0x004fea000383ffff */
[----:B------:R-:W-:Y:S05]  /*bf60*/  BRA `(.L_x_194) ;  /* 0xffffff6400e07947 */ /* 0x000fea000383ffff */
.L_x_44:
[----:B---3--:R-:W-:-:S07]  /*bf70*/  MOV R0, UR4 ;  /* 0x0000000400007c02 */ /* 0x008fce0008000f00 */
.L_x_195:
[----:B-1----:R1:W2:Y:S02]  /*bf80*/  SYNCS.PHASECHK.TRANS64.TRYWAIT P0, [R0+URZ], R3 ;  /* 0x00000003000075a7 */ /* 0x0022a400080011ff */
[----:B--2---:R-:W-:Y:S05]  /*bf90*/  @!P0 NANOSLEEP.SYNCS 0x989680 ;  /* 0x009896800000895d */ /* 0x004fea0003900000 */
[----:B------:R-:W2:Y:S02]  /*bfa0*/  @!P0 SYNCS.PHASECHK.TRANS64 P0, [R0+URZ], R3 ;  /* 0x00000003000085a7 */ /* 0x000ea400080010ff */
[----:B--2---:R-:W-:Y:S05]  /*bfb0*/  @!P0 BRA `(.L_x_195) ;  /* 0xfffffffc00f08947 */ /* 0x004fea000383ffff */
[----:B------:R-:W-:Y:S05]  /*bfc0*/  BRA `(.L_x_196) ;  /* 0xffffff6400ec7947 */ /* 0x000fea000383ffff */
.L_x_45:
[----:B---3--:R-:W-:-:S07]  /*bfd0*/  MOV R0, UR4 ;  /* 0x0000000400007c02 */ /* 0x008fce0008000f00 */
.L_x_197:
[----:B-1----:R1:W2:Y:S02]  /*bfe0*/  SYNCS.PHASECHK.TRANS64.TRYWAIT P0, [R0+URZ], R3 ;  /* 0x00000003000075a7 */ /* 0x0022a400080011ff */
[----:B--2---:R-:W-:Y:S05]  /*bff0*/  @!P0 NANOSLEEP.SYNCS 0x989680 ;  /* 0x009896800000895d */ /* 0x004fea0003900000 */
[----:B------:R-:W2:Y:S02]  /*c000*/  @!P0 SYNCS.PHASECHK.TRANS64 P0, [R0+URZ], R3 ;  /* 0x00000003000085a7 */ /* 0x000ea400080010ff */
[----:B--2---:R-:W-:Y:S05]  /*c010*/  @!P0 BRA `(.L_x_197) ;  /* 0xfffffffc00f08947 */ /* 0x004fea000383ffff */
[----:B------:R-:W-:Y:S05]  /*c020*/  BRA `(.L_x_198) ;  /* 0xffffff6400f87947 */ /* 0x000fea000383ffff */
.L_x_46:
[----:B---3--:R-:W-:-:S07]  /*c030*/  MOV R0, UR4 ;  /* 0x0000000400007c02 */ /* 0x008fce0008000f00 */
.L_x_199:
[----:B-1----:R1:W2:Y:S02]  /*c040*/  SYNCS.PHASECHK.TRANS64.TRYWAIT P0, [R0+URZ], R3 ;  /* 0x00000003000075a7 */ /* 0x0022a400080011ff */
[----:B--2---:R-:W-:Y:S05]  /*c050*/  @!P0 NANOSLEEP.SYNCS 0x989680 ;  /* 0x009896800000895d */ /* 0x004fea0003900000 */
[----:B------:R-:W2:Y:S02]  /*c060*/  @!P0 SYNCS.PHASECHK.TRANS64 P0, [R0+URZ], R3 ;  /* 0x00000003000085a7 */ /* 0x000ea400080010ff */
[----:B--2---:R-:W-:Y:S05]  /*c070*/  @!P0 BRA `(.L_x_199) ;  /* 0xfffffffc00f08947 */ /* 0x004fea000383ffff */
[----:B------:R-:W-:Y:S05]  /*c080*/  BRA `(.L_x_200) ;  /* 0xffffff6800047947 */ /* 0x000fea000383ffff */
.L_x_47:
[----:B---3--:R-:W-:-:S07]  /*c090*/  MOV R0, UR4 ;  /* 0x0000000400007c02 */ /* 0x008fce0008000f00 */
.L_x_201:
[----:B-1----:R1:W2:Y:S02]  /*c0a0*/  SYNCS.PHASECHK.TRANS64.TRYWAIT P0, [R0+URZ], R3 ;  /* 0x00000003000075a7 */ /* 0x0022a400080011ff */
[----:B--2---:R-:W-:Y:S05]  /*c0b0*/  @!P0 NANOSLEEP.SYNCS 0x989680 ;  /* 0x009896800000895d */ /* 0x004fea0003900000 */
[----:B------:R-:W2:Y:S02]  /*c0c0*/  @!P0 SYNCS.PHASECHK.TRANS64 P0, [R0+URZ], R3 ;  /* 0x00000003000085a7 */ /* 0x000ea400080010ff */
[----:B--2---:R-:W-:Y:S05]  /*c0d0*/  @!P0 BRA `(.L_x_201) ;  /* 0xfffffffc00f08947 */ /* 0x004fea000383ffff */
[----:B------:R-:W-:Y:S05]  /*c0e0*/  BRA `(.L_x_202) ;  /* 0xffffff6800107947 */ /* 0x000fea000383ffff */
.L_x_48:
[----:B---3--:R-:W-:-:S07]  /*c0f0*/  MOV R0, UR4 ;  /* 0x0000000400007c02 */ /* 0x008fce0008000f00 */
.L_x_203:
[----:B-1----:R1:W2:Y:S02]  /*c100*/  SYNCS.PHASECHK.TRANS64.TRYWAIT P0, [R0+URZ], R3 ;  /* 0x00000003000075a7 */ /* 0x0022a400080011ff */
[----:B--2---:R-:W-:Y:S05]  /*c110*/  @!P0 NANOSLEEP.SYNCS 0x989680 ;  /* 0x009896800000895d */ /* 0x004fea0003900000 */
[----:B------:R-:W2:Y:S02]  /*c120*/  @!P0 SYNCS.PHASECHK.TRANS64 P0, [R0+URZ], R3 ;  /* 0x00000003000085a7 */ /* 0x000ea400080010ff */
[----:B--2---:R-:W-:Y:S05]  /*c130*/  @!P0 BRA `(.L_x_203) ;  /* 0xfffffffc00f08947 */ /* 0x004fea000383ffff */
[----:B------:R-:W-:Y:S05]  /*c140*/  BRA `(.L_x_204) ;  /* 0xffffff68001c7947 */ /* 0x000fea000383ffff */
.L_x_49:
[----:B---3--:R-:W-:-:S07]  /*c150*/  MOV R0, UR4 ;  /* 0x0000000400007c02 */ /* 0x008fce0008000f00 */
.L_x_205:
[----:B-1----:R1:W2:Y:S02]  /*c160*/  SYNCS.PHASECHK.TRANS64.TRYWAIT P0, [R0+URZ], R3 ;  /* 0x00000003000075a7 */ /* 0x0022a400080011ff */
[----:B--2---:R-:W-:Y:S05]  /*c170*/  @!P0 NANOSLEEP.SYNCS 0x989680 ;  /* 0x009896800000895d */ /* 0x004fea0003900000 */
[----:B------:R-:W2:Y:S02]  /*c180*/  @!P0 SYNCS.PHASECHK.TRANS64 P0, [R0+URZ], R3 ;  /* 0x00000003000085a7 */ /* 0x000ea400080010ff */
[----:B--2---:R-:W-:Y:S05]  /*c190*/  @!P0 BRA `(.L_x_205) ;  /* 0xfffffffc00f08947 */ /* 0x004fea000383ffff */
[----:B------:R-:W-:Y:S05]  /*c1a0*/  BRA `(.L_x_206) ;  /* 0xffffff6800287947 */ /* 0x000fea000383ffff */
.L_x_52:
[----:B-1----:R1:W2:Y:S02]  /*c1b0*/  SYNCS.PHASECHK.TRANS64.TRYWAIT P0, [R0+URZ+0x130], R5 ;  /* 0x00013005000075a7 */ /* 0x0022a400080011ff */
[----:B--2---:R-:W-:Y:S05]  /*c1c0*/  @!P0 NANOSLEEP.SYNCS 0x989680 ;  /* 0x009896800000895d */ /* 0x004fea0003900000 */
[----:B------:R-:W2:Y:S02]  /*c1d0*/  @!P0 SYNCS.PHASECHK.TRANS64 P0, [R0+URZ+0x130], R5 ;  /* 0x00013005000085a7 */ /* 0x000ea400080010ff */
[----:B--2---:R-:W-:Y:S05]  /*c1e0*/  @!P0 BRA `(.L_x_52) ;  /* 0xfffffffc00f08947 */ /* 0x004fea000383ffff */
[----:B------:R-:W-:Y:S05]  /*c1f0*/  BRA `(.L_x_207) ;  /* 0xffffff6800887947 */ /* 0x000fea000383ffff */
.L_x_53:
[----:B------:R-:W-:-:S07]  /*c200*/  MOV R0, UR5 ;  /* 0x0000000500007c02 */ /* 0x000fce0008000f00 */
.L_x_208:
[----:B-1----:R1:W2:Y:S02]  /*c210*/  SYNCS.PHASECHK.TRANS64.TRYWAIT P0, [R0+URZ+0xe0], R7 ;  /* 0x0000e007000075a7 */ /* 0x0022a400080011ff */
[----:B--2---:R-:W-:Y:S05]  /*c220*/  @!P0 NANOSLEEP.SYNCS 0x989680 ;  /* 0x009896800000895d */ /* 0x004fea0003900000 */
[----:B------:R-:W2:Y:S02]  /*c230*/  @!P0 SYNCS.PHASECHK.TRANS64 P0, [R0+URZ+0xe0], R7 ;  /* 0x0000e007000085a7 */ /* 0x000ea400080010ff */
[----:B--2---:R-:W-:Y:S05]  /*c240*/  @!P0 BRA `(.L_x_208) ;  /* 0xfffffffc00f08947 */ /* 0x004fea000383ffff */
[----:B------:R-:W-:Y:S05]  /*c250*/  BRA `(.L_x_209) ;  /* 0xffffff6800987947 */ /* 0x000fea000383ffff */
.L_x_54:
[----:B-1----:R1:W2:Y:S02]  /*c260*/  SYNCS.PHASECHK.TRANS64.TRYWAIT P1, [R0+URZ+0xd0], R5 ;  /* 0x0000d005000075a7 */ /* 0x0022a400080211ff */
[----:B--2---:R-:W-:Y:S05]  /*c270*/  @!P1 NANOSLEEP.SYNCS 0x989680 ;  /* 0x009896800000995d */ /* 0x004fea0003900000 */
[----:B------:R-:W2:Y:S02]  /*c280*/  @!P1 SYNCS.PHASECHK.TRANS64 P1, [R0+URZ+0xd0], R5 ;  /* 0x0000d005000095a7 */ /* 0x000ea400080210ff */
[----:B--2---:R-:W-:Y:S05]  /*c290*/  @!P1 BRA `(.L_x_54) ;  /* 0xfffffffc00f09947 */ /* 0x004fea000383ffff */
[----:B------:R-:W-:Y:S05]  /*c2a0*/  BRA `(.L_x_210) ;  /* 0xffffff6800c87947 */ /* 0x000fea000383ffff */
.L_x_57:
[----:B------:R-:W-:-:S07]  /*c2b0*/  MOV R0, UR5 ;  /* 0x0000000500007c02 */ /* 0x000fce0008000f00 */
.L_x_211:
[----:B-1----:R1:W2:Y:S02]  /*c2c0*/  SYNCS.PHASECHK.TRANS64.TRYWAIT P0, [R0+URZ+0xe0], R3 ;  /* 0x0000e003000075a7 */ /* 0x0022a400080011ff */
[----:B--2---:R-:W-:Y:S05]  /*c2d0*/  @!P0 NANOSLEEP.SYNCS 0x989680 ;  /* 0x009896800000895d */ /* 0x004fea0003900000 */
[----:B------:R-:W2:Y:S02]  /*c2e0*/  @!P0 SYNCS.PHASECHK.TRANS64 P0, [R0+URZ+0xe0], R3 ;  /* 0x0000e003000085a7 */ /* 0x000ea400080010ff */
[----:B--2---:R-:W-:Y:S05]  /*c2f0*/  @!P0 BRA `(.L_x_211) ;  /* 0xfffffffc00f08947 */ /* 0x004fea000383ffff */
[----:B------:R-:W-:Y:S05]  /*c300*/  BRA `(.L_x_56) ;  /* 0xffffff6c001c7947 */ /* 0x000fea000383ffff */
.L_x_66:
[----:B-1----:R-:W-:-:S04]  /*c310*/  MOV R4, UR6 ;  /* 0x0000000600047c02 */ /* 0x002fc80008000f00 */
[----:B------:R1:W2:Y:S03]  /*c320*/  SYNCS.PHASECHK.TRANS64.TRYWAIT P0, [R4+URZ+0x8], R5 ;  /* 0x00000805040075a7 */ /* 0x0002a600080011ff */
[----:B--2---:R-:W-:Y:S05]  /*c330*/  @!P0 NANOSLEEP.SYNCS 0x989680 ;  /* 0x009896800000895d */ /* 0x004fea0003900000 */
[----:B------:R-:W2:Y:S02]  /*c340*/  @!P0 SYNCS.PHASECHK.TRANS64 P0, [R4+URZ+0x8], R5 ;  /* 0x00000805040085a7 */ /* 0x000ea400080010ff */
[----:B--2---:R-:W-:Y:S05]  /*c350*/  @!P0 BRA `(.L_x_66) ;  /* 0xfffffffc00ec8947 */ /* 0x004fea000383ffff */
[----:B------:R-:W-:Y:S05]  /*c360*/  BRA `(.L_x_65) ;  /* 0xffffff6c00d07947 */ /* 0x000fea000383ffff */
.L_x_68:
[----:B------:R-:W-:Y:S01]  /*c370*/  BSSY B0, `(.L_x_212) ;  /* 0x0000006000007945 */ /* 0x000fe20003800000 */
[----:B------:R-:W-:-:S07]  /*c380*/  MOV R15, 0xffffffff ;  /* 0xffffffff000f7802 */ /* 0x000fce0000000f00 */
[----:B-1---5:R-:W-:Y:S05]  /*c390*/  WARPSYNC.COLLECTIVE R15, `(.L_x_213) ;  /* 0x000000000f0c7348 */ /* 0x022fea0003c00000 */
[----:B------:R-:W-:Y:S02]  /*c3a0*/  ELECT P6, UR79, PT ;  /* 0x00000000004f782f */ /* 0x000fe400038c0000 */
[----:B------:R-:W-:Y:S01]  /*c3b0*/  MOV R14, UR79 ;  /* 0x0000004f000e7c02 */ /* 0x000fe20008000f00 */
[----:B-1---5:R-:W-:Y:S10]  /*c3c0*/  ENDCOLLECTIVE ;  /* 0x000000000000791b */ /* 0x022ff40003800000 */
.L_x_213:
[----:B------:R-:W-:Y:S05]  /*c3d0*/  BSYNC B0 ;  /* 0x0000000000007941 */ /* 0x000fea0003800000 */
.L_x_212:
[----:B------:R-:W-:Y:S05]  /*c3e0*/  BRA `(.L_x_214) ;  /* 0xffffff7000007947 */ /* 0x000fea000383ffff */
.L_x_70:
[----:B-1----:R-:W-:-:S04]  /*c3f0*/  MOV R2, UR6 ;  /* 0x0000000600027c02 */ /* 0x002fc80008000f00 */
[----:B------:R1:W2:Y:S03]  /*c400*/  SYNCS.PHASECHK.TRANS64.TRYWAIT P0, [R2+URZ+0x8], R3 ;  /* 0x00000803020075a7 */ /* 0x0002a600080011ff */
[----:B--2---:R-:W-:Y:S05]  /*c410*/  @!P0 NANOSLEEP.SYNCS 0x989680 ;  /* 0x009896800000895d */ /* 0x004fea0003900000 */
[----:B------:R-:W2:Y:S02]  /*c420*/  @!P0 SYNCS.PHASECHK.TRANS64 P0, [R2+URZ+0x8], R3 ;  /* 0x00000803020085a7 */ /* 0x000ea400080010ff */
[----:B--2---:R-:W-:Y:S05]  /*c430*/  @!P0 BRA `(.L_x_70) ;  /* 0xfffffffc00ec8947 */ /* 0x004fea000383ffff */
[----:B------:R-:W-:Y:S05]  /*c440*/  BRA `(.L_x_69) ;  /* 0xffffff7000047947 */ /* 0x000fea000383ffff */
.L_x_71:
[----:B-1----:R1:W2:Y:S02]  /*c450*/  SYNCS.PHASECHK.TRANS64.TRYWAIT P0, [R0+URZ+0xd0], R5 ;  /* 0x0000d005000075a7 */ /* 0x0022a400080011ff */
[----:B--2---:R-:W-:Y:S05]  /*c460*/  @!P0 NANOSLEEP.SYNCS 0x989680 ;  /* 0x009896800000895d */ /* 0x004fea0003900000 */
[----:B------:R-:W2:Y:S02]  /*c470*/  @!P0 SYNCS.PHASECHK.TRANS64 P0, [R0+URZ+0xd0], R5 ;  /* 0x0000d005000085a7 */ /* 0x000ea400080010ff */
[----:B--2---:R-:W-:Y:S05]  /*c480*/  @!P0 BRA `(.L_x_71) ;  /* 0xfffffffc00f08947 */ /* 0x004fea000383ffff */
[----:B------:R-:W-:Y:S05]  /*c490*/  BRA `(.L_x_215) ;  /* 0xffffff7000f07947 */ /* 0x000fea000383ffff */
.L_x_73:
[----:B------:R-:W-:-:S07]  /*c4a0*/  MOV R0, UR9 ;  /* 0x0000000900007c02 */ /* 0x000fce0008000f00 */
.L_x_216:
[----:B-1----:R1:W2:Y:S02]  /*c4b0*/  SYNCS.PHASECHK.TRANS64.TRYWAIT P0, [R0+URZ+0x110], R5 ;  /* 0x00011005000075a7 */ /* 0x0022a400080011ff */
[----:B--2---:R-:W-:Y:S05]  /*c4c0*/  @!P0 NANOSLEEP.SYNCS 0x989680 ;  /* 0x009896800000895d */ /* 0x004fea0003900000 */
[----:B------:R-:W2:Y:S02]  /*c4d0*/  @!P0 SYNCS.PHASECHK.TRANS64 P0, [R0+URZ+0x110], R5 ;  /* 0x00011005000085a7 */ /* 0x000ea400080010ff */
[----:B--2---:R-:W-:Y:S05]  /*c4e0*/  @!P0 BRA `(.L_x_216) ;  /* 0xfffffffc00f08947 */ /* 0x004fea000383ffff */
[----:B------:R-:W-:Y:S05]  /*c4f0*/  BRA `(.L_x_217) ;  /* 0xffffff74003c7947 */ /* 0x000fea000383ffff */
.L_x_76:
[----:B------:R-:W-:Y:S07]  /*c500*/  MOV R0, UR8 ;  /* 0x0000000800007c02 */ /* 0x000fee0008000f00 */
.L_x_218:
[----:B-1----:R1:W2:Y:S02]  /*c510*/  SYNCS.PHASECHK.TRANS64.TRYWAIT P0, [R0+URZ], R5 ;  /* 0x00000005000075a7 */ /* 0x0022a400080011ff */
[----:B--2---:R-:W-:Y:S05]  /*c520*/  @!P0 NANOSLEEP.SYNCS 0x989680 ;  /* 0x009896800000895d */ /* 0x004fea0003900000 */
[----:B------:R-:W2:Y:S02]  /*c530*/  @!P0 SYNCS.PHASECHK.TRANS64 P0, [R0+URZ], R5 ;  /* 0x00000005000085a7 */ /* 0x000ea400080010ff */
[----:B--2---:R-:W-:Y:S05]  /*c540*/  @!P0 BRA `(.L_x_218) ;  /* 0xfffffffc00f08947 */ /* 0x004fea000383ffff */
[----:B------:R-:W-:Y:S05]  /*c550*/  BRA `(.L_x_75) ;  /* 0xffffff7400507947 */ /* 0x000fea000383ffff */
.L_x_80:
[----:B-1----:R-:W-:-:S07]  /*c560*/  MOV R0, UR8 ;  /* 0x0000000800007c02 */ /* 0x002fce0008000f00 */
.L_x_219:
[----:B-1----:R1:W2:Y:S02]  /*c570*/  SYNCS.PHASECHK.TRANS64.TRYWAIT P0, [R0+URZ], R3 ;  /* 0x00000003000075a7 */ /* 0x0022a400080011ff */
[----:B--2---:R-:W-:Y:S05]  /*c580*/  @!P0 NANOSLEEP.SYNCS 0x989680 ;  /* 0x009896800000895d */ /* 0x004fea0003900000 */
[----:B------:R-:W2:Y:S02]  /*c590*/  @!P0 SYNCS.PHASECHK.TRANS64 P0, [R0+URZ], R3 ;  /* 0x00000003000085a7 */ /* 0x000ea400080010ff */
[----:B--2---:R-:W-:Y:S05]  /*c5a0*/  @!P0 BRA `(.L_x_219) ;  /* 0xfffffffc00f08947 */ /* 0x004fea000383ffff */
[----:B------:R-:W-:Y:S05]  /*c5b0*/  BRA `(.L_x_220) ;  /* 0xffffff7800447947 */ /* 0x000fea000383ffff */
.L_x_81:
[----:B------:R-:W-:-:S07]  /*c5c0*/  MOV R0, UR8 ;  /* 0x0000000800007c02 */ /* 0x000fce0008000f00 */
.L_x_221:
[----:B-1----:R1:W2:Y:S02]  /*c5d0*/  SYNCS.PHASECHK.TRANS64.TRYWAIT P0, [R0+URZ], R3 ;  /* 0x00000003000075a7 */ /* 0x0022a400080011ff */
[----:B--2---:R-:W-:Y:S05]  /*c5e0*/  @!P0 NANOSLEEP.SYNCS 0x989680 ;  /* 0x009896800000895d */ /* 0x004fea0003900000 */
[----:B------:R-:W2:Y:S02]  /*c5f0*/  @!P0 SYNCS.PHASECHK.TRANS64 P0, [R0+URZ], R3 ;  /* 0x00000003000085a7 */ /* 0x000ea400080010ff */
[----:B--2---:R-:W-:Y:S05]  /*c600*/  @!P0 BRA `(.L_x_221) ;  /* 0xfffffffc00f08947 */ /* 0x004fea000383ffff */
[----:B------:R-:W-:Y:S05]  /*c610*/  BRA `(.L_x_222) ;  /* 0xffffff7800507947 */ /* 0x000fea000383ffff */
.L_x_82:
[----:B------:R-:W-:-:S07]  /*c620*/  MOV R0, UR8 ;  /* 0x0000000800007c02 */ /* 0x000fce0008000f00 */
.L_x_223:
[----:B-1----:R1:W2:Y:S02]  /*c630*/  SYNCS.PHASECHK.TRANS64.TRYWAIT P0, [R0+URZ], R3 ;  /* 0x00000003000075a7 */ /* 0x0022a400080011ff */
[----:B--2---:R-:W-:Y:S05]  /*c640*/  @!P0 NANOSLEEP.SYNCS 0x989680 ;  /* 0x009896800000895d */ /* 0x004fea0003900000 */
[----:B------:R-:W2:Y:S02]  /*c650*/  @!P0 SYNCS.PHASECHK.TRANS64 P0, [R0+URZ], R3 ;  /* 0x00000003000085a7 */ /* 0x000ea400080010ff */
[----:B--2---:R-:W-:Y:S05]  /*c660*/  @!P0 BRA `(.L_x_223) ;  /* 0xfffffffc00f08947 */ /* 0x004fea000383ffff */
[----:B------:R-:W-:Y:S05]  /*c670*/  BRA `(.L_x_224) ;  /* 0xffffff78005c7947 */ /* 0x000fea000383ffff */
.L_x_85:
[----:B------:R-:W-:-:S07]  /*c680*/  MOV R0, UR7 ;  /* 0x0000000700007c02 */ /* 0x000fce0008000f00 */
.L_x_225:
[----:B-1----:R1:W2:Y:S02]  /*c690*/  SYNCS.PHASECHK.TRANS64.TRYWAIT P1, [R0+URZ+0x150], R3 ;  /* 0x00015003000075a7 */ /* 0x0022a400080211ff */
[----:B--2---:R-:W-:Y:S05]  /*c6a0*/  @!P1 NANOSLEEP.SYNCS 0x989680 ;  /* 0x009896800000995d */ /* 0x004fea0003900000 */
[----:B------:R-:W2:Y:S02]  /*c6b0*/  @!P1 SYNCS.PHASECHK.TRANS64 P1, [R0+URZ+0x150], R3 ;  /* 0x00015003000095a7 */ /* 0x000ea400080210ff */
[----:B--2---:R-:W-:Y:S05]  /*c6c0*/  @!P1 BRA `(.L_x_225) ;  /* 0xfffffffc00f09947 */ /* 0x004fea000383ffff */
[----:B------:R-:W-:Y:S05]  /*c6d0*/  BRA `(.L_x_226) ;  /* 0xffffff7800a87947 */ /* 0x000fea000383ffff */
.L_x_90:
[----:B--2---:R2:W4:Y:S02]  /*c6e0*/  SYNCS.PHASECHK.TRANS64.TRYWAIT P0, [R0+URZ+0xd0], R3 ;  /* 0x0000d003000075a7 */ /* 0x00452400080011ff */
[----:B----4-:R-:W-:Y:S05]  /*c6f0*/  @!P0 NANOSLEEP.SYNCS 0x989680 ;  /* 0x009896800000895d */ /* 0x010fea0003900000 */
[----:B------:R-:W4:Y:S02]  /*c700*/  @!P0 SYNCS.PHASECHK.TRANS64 P0, [R0+URZ+0xd0], R3 ;  /* 0x0000d003000085a7 */ /* 0x000f2400080010ff */
[----:B----4-:R-:W-:Y:S05]  /*c710*/  @!P0 BRA `(.L_x_90) ;  /* 0xfffffffc00f08947 */ /* 0x010fea000383ffff */
[----:B------:R-:W-:Y:S05]  /*c720*/  BRA `(.L_x_227) ;  /* 0xffffff7c00b47947 */ /* 0x000fea000383ffff */
.L_x_93:
[----:B------:R-:W-:Y:S07]  /*c730*/  MOV R0, UR6 ;  /* 0x0000000600007c02 */ /* 0x000fee0008000f00 */
.L_x_228:
[----:B--2---:R2:W4:Y:S02]  /*c740*/  SYNCS.PHASECHK.TRANS64.TRYWAIT P0, [R0+URZ+0xc8], R3 ;  /* 0x0000c803000075a7 */ /* 0x00452400080011ff */
[----:B----4-:R-:W-:Y:S05]  /*c750*/  @!P0 NANOSLEEP.SYNCS 0x989680 ;  /* 0x009896800000895d */ /* 0x010fea0003900000 */
[----:B------:R-:W4:Y:S02]  /*c760*/  @!P0 SYNCS.PHASECHK.TRANS64 P0, [R0+URZ+0xc8], R3 ;  /* 0x0000c803000085a7 */ /* 0x000f2400080010ff */
[----:B----4-:R-:W-:Y:S05]  /*c770*/  @!P0 BRA `(.L_x_228) ;  /* 0xfffffffc00f08947 */ /* 0x010fea000383ffff */
[----:B------:R-:W-:Y:S05]  /*c780*/  BRA `(.L_x_92) ;  /* 0xffffff8000947947 */ /* 0x000fea000383ffff */
.L_x_96:
[----:B------:R-:W-:Y:S07]  /*c790*/  MOV R3, UR6 ;  /* 0x0000000600037c02 */ /* 0x000fee0008000f00 */
.L_x_229:
[----:B-1----:R1:W2:Y:S02]  /*c7a0*/  SYNCS.PHASECHK.TRANS64.TRYWAIT P0, [R3+URZ+0xa0], R12 ;  /* 0x0000a00c030075a7 */ /* 0x0022a400080011ff */
[----:B--2---:R-:W-:Y:S05]  /*c7b0*/  @!P0 NANOSLEEP.SYNCS 0x989680 ;  /* 0x009896800000895d */ /* 0x004fea0003900000 */
[----:B------:R-:W2:Y:S02]  /*c7c0*/  @!P0 SYNCS.PHASECHK.TRANS64 P0, [R3+URZ+0xa0], R12 ;  /* 0x0000a00c030085a7 */ /* 0x000ea400080010ff */
[----:B--2---:R-:W-:Y:S05]  /*c7d0*/  @!P0 BRA `(.L_x_229) ;  /* 0xfffffffc00f08947 */ /* 0x004fea000383ffff */
[----:B------:R-:W-:Y:S05]  /*c7e0*/  BRA `(.L_x_230) ;  /* 0xffffff8400107947 */ /* 0x000fea000383ffff */
.L_x_97:
[----:B-1----:R-:W-:Y:S07]  /*c7f0*/  MOV R3, UR6 ;  /* 0x0000000600037c02 */ /* 0x002fee0008000f00 */
.L_x_231:
[----:B-1----:R1:W2:Y:S02]  /*c800*/  SYNCS.PHASECHK.TRANS64.TRYWAIT P0, [R3+URZ+0xa8], R12 ;  /* 0x0000a80c030075a7 */ /* 0x0022a400080011ff */
[----:B--2---:R-:W-:Y:S05]  /*c810*/  @!P0 NANOSLEEP.SYNCS 0x989680 ;  /* 0x009896800000895d */ /* 0x004fea0003900000 */
[----:B------:R-:W2:Y:S02]  /*c820*/  @!P0 SYNCS.PHASECHK.TRANS64 P0, [R3+URZ+0xa8], R12 ;  /* 0x0000a80c030085a7 */ /* 0x000ea400080010ff */
[----:B--2---:R-:W-:Y:S05]  /*c830*/  @!P0 BRA `(.L_x_231) ;  /* 0xfffffffc00f08947 */ /* 0x004fea000383ffff */
[----:B------:R-:W-:Y:S05]  /*c840*/  BRA `(.L_x_232) ;  /* 0xffffff84006c7947 */ /* 0x000fea000383ffff */
.L_x_98:
[----:B-1----:R-:W-:Y:S07]  /*c850*/  MOV R3, UR6 ;  /* 0x0000000600037c02 */ /* 0x002fee0008000f00 */
.L_x_233:
[----:B-1----:R1:W2:Y:S02]  /*c860*/  SYNCS.PHASECHK.TRANS64.TRYWAIT P0, [R3+URZ+0xb0], R12 ;  /* 0x0000b00c030075a7 */ /* 0x0022a400080011ff */
[----:B--2---:R-:W-:Y:S05]  /*c870*/  @!P0 NANOSLEEP.SYNCS 0x989680 ;  /* 0x009896800000895d */ /* 0x004fea0003900000 */
[----:B------:R-:W2:Y:S02]  /*c880*/  @!P0 SYNCS.PHASECHK.TRANS64 P0, [R3+URZ+0xb0], R12 ;  /* 0x0000b00c030085a7 */ /* 0x000ea400080010ff */
[----:B--2---:R-:W-:Y:S05]  /*c890*/  @!P0 BRA `(.L_x_233) ;  /* 0xfffffffc00f08947 */ /* 0x004fea000383ffff */
[----:B------:R-:W-:Y:S05]  /*c8a0*/  BRA `(.L_x_234) ;  /* 0xffffff8400cc7947 */ /* 0x000fea000383ffff */
.L_x_99:
[----:B-1----:R-:W-:Y:S07]  /*c8b0*/  MOV R3, UR6 ;  /* 0x0000000600037c02 */ /* 0x002fee0008000f00 */
.L_x_235:
[----:B-1----:R1:W2:Y:S02]  /*c8c0*/  SYNCS.PHASECHK.TRANS64.TRYWAIT P0, [R3+URZ+0xb8], R12 ;  /* 0x0000b80c030075a7 */ /* 0x0022a400080011ff */
[----:B--2---:R-:W-:Y:S05]  /*c8d0*/  @!P0 NANOSLEEP.SYNCS 0x989680 ;  /* 0x009896800000895d */ /* 0x004fea0003900000 */
[----:B------:R-:W2:Y:S02]  /*c8e0*/  @!P0 SYNCS.PHASECHK.TRANS64 P0, [R3+URZ+0xb8], R12 ;  /* 0x0000b80c030085a7 */ /* 0x000ea400080010ff */
[----:B--2---:R-:W-:Y:S05]  /*c8f0*/  @!P0 BRA `(.L_x_235) ;  /* 0xfffffffc00f08947 */ /* 0x004fea000383ffff */
[----:B------:R-:W-:Y:S05]  /*c900*/  BRA `(.L_x_236) ;  /* 0xffffff8800287947 */ /* 0x000fea000383ffff */
.L_x_100:
[----:B-1----:R-:W-:Y:S07]  /*c910*/  MOV R3, UR6 ;  /* 0x0000000600037c02 */ /* 0x002fee0008000f00 */
.L_x_237:
[----:B-1----:R1:W2:Y:S02]  /*c920*/  SYNCS.PHASECHK.TRANS64.TRYWAIT P0, [R3+URZ+0xa0], R20 ;  /* 0x0000a014030075a7 */ /* 0x0022a400080011ff */
[----:B--2---:R-:W-:Y:S05]  /*c930*/  @!P0 NANOSLEEP.SYNCS 0x989680 ;  /* 0x009896800000895d */ /* 0x004fea0003900000 */
[----:B------:R-:W2:Y:S02]  /*c940*/  @!P0 SYNCS.PHASECHK.TRANS64 P0, [R3+URZ+0xa0], R20 ;  /* 0x0000a014030085a7 */ /* 0x000ea400080010ff */
[----:B--2---:R-:W-:Y:S05]  /*c950*/  @!P0 BRA `(.L_x_237) ;  /* 0xfffffffc00f08947 */ /* 0x004fea000383ffff */
[----:B------:R-:W-:Y:S05]  /*c960*/  BRA `(.L_x_238) ;  /* 0xffffff88008c7947 */ /* 0x000fea000383ffff */
.L_x_101:
[----:B-1----:R-:W-:Y:S07]  /*c970*/  MOV R3, UR6 ;  /* 0x0000000600037c02 */ /* 0x002fee0008000f00 */
.L_x_239:
[----:B-1----:R1:W2:Y:S02]  /*c980*/  SYNCS.PHASECHK.TRANS64.TRYWAIT P0, [R3+URZ+0xa8], R20 ;  /* 0x0000a814030075a7 */ /* 0x0022a400080011ff */
[----:B--2---:R-:W-:Y:S05]  /*c990*/  @!P0 NANOSLEEP.SYNCS 0x989680 ;  /* 0x009896800000895d */ /* 0x004fea0003900000 */
[----:B------:R-:W2:Y:S02]  /*c9a0*/  @!P0 SYNCS.PHASECHK.TRANS64 P0, [R3+URZ+0xa8], R20 ;  /* 0x0000a814030085a7 */ /* 0x000ea400080010ff */
[----:B--2---:R-:W-:Y:S05]  /*c9b0*/  @!P0 BRA `(.L_x_239) ;  /* 0xfffffffc00f08947 */ /* 0x004fea000383ffff */
[----:B------:R-:W-:Y:S05]  /*c9c0*/  BRA `(.L_x_240) ;  /* 0xffffff8800ec7947 */ /* 0x000fea000383ffff */
.L_x_102:
[----:B-1----:R-:W-:Y:S07]  /*c9d0*/  MOV R3, UR6 ;  /* 0x0000000600037c02 */ /* 0x002fee0008000f00 */
.L_x_241:
[----:B-1----:R1:W2:Y:S02]  /*c9e0*/  SYNCS.PHASECHK.TRANS64.TRYWAIT P0, [R3+URZ+0xb0], R20 ;  /* 0x0000b014030075a7 */ /* 0x0022a400080011ff */
[----:B--2---:R-:W-:Y:S05]  /*c9f0*/  @!P0 NANOSLEEP.SYNCS 0x989680 ;  /* 0x009896800000895d */ /* 0x004fea0003900000 */
[----:B------:R-:W2:Y:S02]  /*ca00*/  @!P0 SYNCS.PHASECHK.TRANS64 P0, [R3+URZ+0xb0], R20 ;  /* 0x0000b014030085a7 */ /* 0x000ea400080010ff */
[----:B--2---:R-:W-:Y:S05]  /*ca10*/  @!P0 BRA `(.L_x_241) ;  /* 0xfffffffc00f08947 */ /* 0x004fea000383ffff */
[----:B------:R-:W-:Y:S05]  /*ca20*/  BRA `(.L_x_242) ;  /* 0xffffff8c004c7947 */ /* 0x000fea000383ffff */
.L_x_103:
[----:B------:R-:W-:Y:S07]  /*ca30*/  MOV R3, UR6 ;  /* 0x0000000600037c02 */ /* 0x000fee0008000f00 */
.L_x_243:
[----:B-1----:R1:W2:Y:S02]  /*ca40*/  SYNCS.PHASECHK.TRANS64.TRYWAIT P0, [R3+URZ+0xb8], R20 ;  /* 0x0000b814030075a7 */ /* 0x0022a400080011ff */
[----:B--2---:R-:W-:Y:S05]  /*ca50*/  @!P0 NANOSLEEP.SYNCS 0x989680 ;  /* 0x009896800000895d */ /* 0x004fea0003900000 */
[----:B------:R-:W2:Y:S02]  /*ca60*/  @!P0 SYNCS.PHASECHK.TRANS64 P0, [R3+URZ+0xb8], R20 ;  /* 0x0000b814030085a7 */ /* 0x000ea400080010ff */
[----:B--2---:R-:W-:Y:S05]  /*ca70*/  @!P0 BRA `(.L_x_243) ;  /* 0xfffffffc00f08947 */ /* 0x004fea000383ffff */
[----:B------:R-:W-:Y:S05]  /*ca80*/  BRA `(.L_x_244) ;  /* 0xffffff8c00ec7947 */ /* 0x000fea000383ffff */
.L_x_105:
[----:B------:R-:W-:-:S07]  /*ca90*/  MOV R3, UR6 ;  /* 0x0000000600037c02 */ /* 0x000fce0008000f00 */
.L_x_245:
[----:B-1----:R1:W4:Y:S02]  /*caa0*/  SYNCS.PHASECHK.TRANS64.TRYWAIT P0, [R3+URZ+0xa0], R12 ;  /* 0x0000a00c030075a7 */ /* 0x00232400080011ff */
[----:B----4-:R-:W-:Y:S05]  /*cab0*/  @!P0 NANOSLEEP.SYNCS 0x989680 ;  /* 0x009896800000895d */ /* 0x010fea0003900000 */
[----:B------:R-:W4:Y:S02]  /*cac0*/  @!P0 SYNCS.PHASECHK.TRANS64 P0, [R3+URZ+0xa0], R12 ;  /* 0x0000a00c030085a7 */ /* 0x000f2400080010ff */
[----:B----4-:R-:W-:Y:S05]  /*cad0*/  @!P0 BRA `(.L_x_245) ;  /* 0xfffffffc00f08947 */ /* 0x010fea000383ffff */
[----:B------:R-:W-:Y:S05]  /*cae0*/  BRA `(.L_x_246) ;  /* 0xffffff9000707947 */ /* 0x000fea000383ffff */
.L_x_106:
[----:B-1----:R-:W-:-:S07]  /*caf0*/  MOV R3, UR6 ;  /* 0x0000000600037c02 */ /* 0x002fce0008000f00 */
.L_x_247:
[----:B-1----:R1:W4:Y:S02]  /*cb00*/  SYNCS.PHASECHK.TRANS64.TRYWAIT P0, [R3+URZ+0xa8], R12 ;  /* 0x0000a80c030075a7 */ /* 0x00232400080011ff */
[----:B----4-:R-:W-:Y:S05]  /*cb10*/  @!P0 NANOSLEEP.SYNCS 0x989680 ;  /* 0x009896800000895d */ /* 0x010fea0003900000 */
[----:B------:R-:W4:Y:S02]  /*cb20*/  @!P0 SYNCS.PHASECHK.TRANS64 P0, [R3+URZ+0xa8], R12 ;  /* 0x0000a80c030085a7 */ /* 0x000f2400080010ff */
[----:B----4-:R-:W-:Y:S05]  /*cb30*/  @!P0 BRA `(.L_x_247) ;  /* 0xfffffffc00f08947 */ /* 0x010fea000383ffff */
[----:B------:R-:W-:Y:S05]  /*cb40*/  BRA `(.L_x_248) ;  /* 0xffffff9000607947 */ /* 0x000fea000383ffff */
.L_x_107:
[----:B-1----:R-:W-:-:S07]  /*cb50*/  MOV R3, UR6 ;  /* 0x0000000600037c02 */ /* 0x002fce0008000f00 */
.L_x_249:
[----:B-1----:R1:W4:Y:S02]  /*cb60*/  SYNCS.PHASECHK.TRANS64.TRYWAIT P0, [R3+URZ+0xb0], R12 ;  /* 0x0000b00c030075a7 */ /* 0x00232400080011ff */
[----:B----4-:R-:W-:Y:S05]  /*cb70*/  @!P0 NANOSLEEP.SYNCS 0x989680 ;  /* 0x009896800000895d */ /* 0x010fea0003900000 */
[----:B------:R-:W4:Y:S02]  /*cb80*/  @!P0 SYNCS.PHASECHK.TRANS64 P0, [R3+URZ+0xb0], R12 ;  /* 0x0000b00c030085a7 */ /* 0x000f2400080010ff */
[----:B----4-:R-:W-:Y:S05]  /*cb90*/  @!P0 BRA `(.L_x_249) ;  /* 0xfffffffc00f08947 */ /* 0x010fea000383ffff */
[----:B------:R-:W-:Y:S05]  /*cba0*/  BRA `(.L_x_250) ;  /* 0xffffff9000547947 */ /* 0x000fea000383ffff */
.L_x_109:
[----:B--2---:R2:W3:Y:S02]  /*cbb0*/  SYNCS.PHASECHK.TRANS64.TRYWAIT P0, [R0+URZ+0xd0], R3 ;  /* 0x0000d003000075a7 */ /* 0x0044e400080011ff */
[----:B---3--:R-:W-:Y:S05]  /*cbc0*/  @!P0 NANOSLEEP.SYNCS 0x989680 ;  /* 0x009896800000895d */ /* 0x008fea0003900000 */
[----:B------:R-:W3:Y:S02]  /*cbd0*/  @!P0 SYNCS.PHASECHK.TRANS64 P0, [R0+URZ+0xd0], R3 ;  /* 0x0000d003000085a7 */ /* 0x000ee400080010ff */
[----:B---3--:R-:W-:Y:S05]  /*cbe0*/  @!P0 BRA `(.L_x_109) ;  /* 0xfffffffc00f08947 */ /* 0x008fea000383ffff */
[----:B------:R-:W-:Y:S05]  /*cbf0*/  BRA `(.L_x_251) ;  /* 0xffffff94002c7947 */ /* 0x000fea000383ffff */
.L_x_120:
[----:B-1----:R-:W-:Y:S04]  /*cc00*/  MOV R2, UR49 ;  /* 0x0000003100027c02 */ /* 0x002fe80008000f00 */
[----:B------:R1:W3:Y:S03]  /*cc10*/  SYNCS.PHASECHK.TRANS64.TRYWAIT P1, [R2+URZ+0x80], R3 ;  /* 0x00008003020075a7 */ /* 0x0002e600080211ff */
[----:B---3--:R-:W-:Y:S05]  /*cc20*/  @!P1 NANOSLEEP.SYNCS 0x989680 ;  /* 0x009896800000995d */ /* 0x008fea0003900000 */
[----:B------:R-:W3:Y:S02]  /*cc30*/  @!P1 SYNCS.PHASECHK.TRANS64 P1, [R2+URZ+0x80], R3 ;  /* 0x00008003020095a7 */ /* 0x000ee400080210ff */
[----:B---3--:R-:W-:Y:S05]  /*cc40*/  @!P1 BRA `(.L_x_120) ;  /* 0xfffffffc00ec9947 */ /* 0x008fea000383ffff */
[----:B------:R-:W-:Y:S05]  /*cc50*/  BRA `(.L_x_119) ;  /* 0xffffffa000347947 */ /* 0x000fea000383ffff */
.L_x_122:
[----:B-1----:R1:W4:Y:S02]  /*cc60*/  SYNCS.PHASECHK.TRANS64.TRYWAIT P0, [R87+URZ+0xf0], R0 ;  /* 0x0000f000570075a7 */ /* 0x00232400080011ff */
[----:B----4-:R-:W-:Y:S05]  /*cc70*/  @!P0 NANOSLEEP.SYNCS 0x989680 ;  /* 0x009896800000895d */ /* 0x010fea0003900000 */
[----:B------:R-:W4:Y:S02]  /*cc80*/  @!P0 SYNCS.PHASECHK.TRANS64 P0, [R87+URZ+0xf0], R0 ;  /* 0x0000f000570085a7 */ /* 0x000f2400080010ff */
[----:B----4-:R-:W-:Y:S05]  /*cc90*/  @!P0 BRA `(.L_x_122) ;  /* 0xfffffffc00f08947 */ /* 0x010fea000383ffff */
[----:B------:R-:W-:Y:S05]  /*cca0*/  BRA `(.L_x_121) ;  /* 0xffffffa0005c7947 */ /* 0x000fea000383ffff */
.L_x_131:
[----:B-1----:R1:W2:Y:S02]  /*ccb0*/  SYNCS.PHASECHK.TRANS64.TRYWAIT P0, [R3+URZ+0x80], R0 ;  /* 0x00008000030075a7 */ /* 0x0022a400080011ff */
[----:B--2---:R-:W-:Y:S05]  /*ccc0*/  @!P0 NANOSLEEP.SYNCS 0x989680 ;  /* 0x009896800000895d */ /* 0x004fea0003900000 */
[----:B------:R-:W2:Y:S02]  /*ccd0*/  @!P0 SYNCS.PHASECHK.TRANS64 P0, [R3+URZ+0x80], R0 ;  /* 0x00008000030085a7 */ /* 0x000ea400080010ff */
[----:B--2---:R-:W-:Y:S05]  /*cce0*/  @!P0 BRA `(.L_x_131) ;  /* 0xfffffffc00f08947 */ /* 0x004fea000383ffff */
[----:B------:R-:W-:Y:S05]  /*ccf0*/  BRA `(.L_x_130) ;  /* 0xffffffa800887947 */ /* 0x000fea000383ffff */
.L_x_139:
[----:B-1----:R1:W2:Y:S02]  /*cd00*/  SYNCS.PHASECHK.TRANS64.TRYWAIT P0, [R91+URZ+0x80], R6 ;  /* 0x000080065b0075a7 */ /* 0x0022a400080011ff */
[----:B--2---:R-:W-:Y:S05]  /*cd10*/  @!P0 NANOSLEEP.SYNCS 0x989680 ;  /* 0x009896800000895d */ /* 0x004fea0003900000 */
[----:B------:R-:W2:Y:S02]  /*cd20*/  @!P0 SYNCS.PHASECHK.TRANS64 P0, [R91+URZ+0x80], R6 ;  /* 0x000080065b0085a7 */ /* 0x000ea400080010ff */
[----:B--2---:R-:W-:Y:S05]  /*cd30*/  @!P0 BRA `(.L_x_139) ;  /* 0xfffffffc00f08947 */ /* 0x004fea000383ffff */
[----:B------:R-:W-:Y:S05]  /*cd40*/  BRA `(.L_x_138) ;  /* 0xffffffb000dc7947 */ /* 0x000fea000383ffff */
.L_x_147:
[----:B-1----:R1:W2:Y:S02]  /*cd50*/  SYNCS.PHASECHK.TRANS64.TRYWAIT P0, [R91+URZ+0x80], R6 ;  /* 0x000080065b0075a7 */ /* 0x0022a400080011ff */
[----:B--2---:R-:W-:Y:S05]  /*cd60*/  @!P0 NANOSLEEP.SYNCS 0x989680 ;  /* 0x009896800000895d */ /* 0x004fea0003900000 */
[----:B------:R-:W2:Y:S02]  /*cd70*/  @!P0 SYNCS.PHASECHK.TRANS64 P0, [R91+URZ+0x80], R6 ;  /* 0x000080065b0085a7 */ /* 0x000ea400080010ff */
[----:B--2---:R-:W-:Y:S05]  /*cd80*/  @!P0 BRA `(.L_x_147) ;  /* 0xfffffffc00f08947 */ /* 0x004fea000383ffff */
[----:B------:R-:W-:Y:S05]  /*cd90*/  BRA `(.L_x_146) ;  /* 0xffffffbc00347947 */ /* 0x000fea000383ffff */
.L_x_155:
[----:B-1----:R1:W2:Y:S02]  /*cda0*/  SYNCS.PHASECHK.TRANS64.TRYWAIT P0, [R92+URZ+0x80], R5 ;  /* 0x000080055c0075a7 */ /* 0x0022a400080011ff */
[----:B--2---:R-:W-:Y:S05]  /*cdb0*/  @!P0 NANOSLEEP.SYNCS 0x989680 ;  /* 0x009896800000895d */ /* 0x004fea0003900000 */
[----:B------:R-:W2:Y:S02]  /*cdc0*/  @!P0 SYNCS.PHASECHK.TRANS64 P0, [R92+URZ+0x80], R5 ;  /* 0x000080055c0085a7 */ /* 0x000ea400080010ff */
[----:B--2---:R-:W-:Y:S05]  /*cdd0*/  @!P0 BRA `(.L_x_155) ;  /* 0xfffffffc00f08947 */ /* 0x004fea000383ffff */
[----:B------:R-:W-:Y:S05]  /*cde0*/  BRA `(.L_x_154) ;  /* 0xffffffc400987947 */ /* 0x000fea000383ffff */
.L_x_163:
[----:B-1----:R1:W2:Y:S02]  /*cdf0*/  SYNCS.PHASECHK.TRANS64.TRYWAIT P0, [R92+URZ+0x80], R5 ;  /* 0x000080055c0075a7 */ /* 0x0022a400080011ff */
[----:B--2---:R-:W-:Y:S05]  /*ce00*/  @!P0 NANOSLEEP.SYNCS 0x989680 ;  /* 0x009896800000895d */ /* 0x004fea0003900000 */
[----:B------:R-:W2:Y:S02]  /*ce10*/  @!P0 SYNCS.PHASECHK.TRANS64 P0, [R92+URZ+0x80], R5 ;  /* 0x000080055c0085a7 */ /* 0x000ea400080010ff */
[----:B--2---:R-:W-:Y:S05]  /*ce20*/  @!P0 BRA `(.L_x_163) ;  /* 0xfffffffc00f08947 */ /* 0x004fea000383ffff */
[----:B------:R-:W-:Y:S05]  /*ce30*/  BRA `(.L_x_162) ;  /* 0xffffffd000087947 */ /* 0x000fea000383ffff */
.L_x_171:
[----:B-1----:R1:W2:Y:S02]  /*ce40*/  SYNCS.PHASECHK.TRANS64.TRYWAIT P0, [R92+URZ+0x80], R5 ;  /* 0x000080055c0075a7 */ /* 0x0022a400080011ff */
[----:B--2---:R-:W-:Y:S05]  /*ce50*/  @!P0 NANOSLEEP.SYNCS 0x989680 ;  /* 0x009896800000895d */ /* 0x004fea0003900000 */
[----:B------:R-:W2:Y:S02]  /*ce60*/  @!P0 SYNCS.PHASECHK.TRANS64 P0, [R92+URZ+0x80], R5 ;  /* 0x000080055c0085a7 */ /* 0x000ea400080010ff */
[----:B--2---:R-:W-:Y:S05]  /*ce70*/  @!P0 BRA `(.L_x_171) ;  /* 0xfffffffc00f08947 */ /* 0x004fea000383ffff */
[----:B------:R-:W-:Y:S05]  /*ce80*/  BRA `(.L_x_170) ;  /* 0xffffffd800707947 */ /* 0x000fea000383ffff */
.L_x_179:
[----:B-1----:R1:W2:Y:S02]  /*ce90*/  SYNCS.PHASECHK.TRANS64.TRYWAIT P0, [R92+URZ+0x80], R5 ;  /* 0x000080055c0075a7 */ /* 0x0022a400080011ff */
[----:B--2---:R-:W-:Y:S05]  /*cea0*/  @!P0 NANOSLEEP.SYNCS 0x989680 ;  /* 0x009896800000895d */ /* 0x004fea0003900000 */
[----:B------:R-:W2:Y:S02]  /*ceb0*/  @!P0 SYNCS.PHASECHK.TRANS64 P0, [R92+URZ+0x80], R5 ;  /* 0x000080055c0085a7 */ /* 0x000ea400080010ff */
[----:B--2---:R-:W-:Y:S05]  /*cec0*/  @!P0 BRA `(.L_x_179) ;  /* 0xfffffffc00f08947 */ /* 0x004fea000383ffff */
[----:B------:R-:W-:Y:S05]  /*ced0*/  BRA `(.L_x_178) ;  /* 0xffffffe000d87947 */ /* 0x000fea000383ffff */
        .weak           $__internal_0_$__cuda_sm10x_tcgen05_guardrail_trap_col_being_dealloced_not_returned_by_alloc
        .type           $__internal_0_$__cuda_sm10x_tcgen05_guardrail_trap_col_being_dealloced_not_returned_by_alloc,@function
        .size           $__internal_0_$__cuda_sm10x_tcgen05_guardrail_trap_col_being_dealloced_not_returned_by_alloc,($__internal_1_$__cuda_sm10x_tcgen05_guardrail_trap_phase_invalid_during_alloc - $__internal_0_$__cuda_sm10x_tcgen05_guardrail_trap_col_being_dealloced_not_returned_by_alloc)
$__internal_0_$__cuda_sm10x_tcgen05_guardrail_trap_col_being_dealloced_not_returned_by_alloc:
[----:B------:R-:W-:Y:S05]  /*cee0*/  BPT.TRAP 0x1 ;  /* 0x000000040000795c */ /* 0x000fea0000300000 */
[----:B------:R-:W-:-:S04]  /*cef0*/  HFMA2 R3, -RZ, RZ, 0, 0 ;  /* 0x00000000ff037431 */ /* 0x000fc800000001ff */
[----:B------:R-:W-:Y:S05]  /*cf00*/  RET.REL.NODEC R2 `(_ZN7cutlass13device_kernelINS_4gemm6kernel13GemmUniversalIN4cute5tupleIJiiiiEEENS1_10collective13CollectiveMmaINS1_35MainloopSm100TmaUmmaWarpSpecializedILi8ELi2ELi4ENS5_IJNS4_1CILi2EEENSA_ILi1EEESC_EEEEENS5_IJNSA_ILi128EEENSA_ILi256EEENSA_ILi32EEEEEENS_10tfloat32_tENS5_IJlSC_lEEESJ_SK_NS4_8TiledMMAINS4_8MMA_AtomIJNS4_23SM100_MMA_TF32_2x1SM_SSISJ_SJ_fLi128ELi256ELNS4_4UMMA5MajorE0ELSP_0ELNSO_7ScaleInE0ELSQ_0EEEEEENS4_6LayoutINS5_IJSC_SC_SC_EEENS5_IJNSA_ILi0EEESV_SV_EEEEENS5_IJNS4_10UnderscoreESY_SY_EEEEENS4_18SM100_TMA_2SM_LOADENS4_14ComposedLayoutINS4_7SwizzleILi3ELi4ELi3EEENS4_18smem_ptr_flag_bitsILi32EEENST_INS5_IJNSA_ILi8EEESH_EEENS5_IJSH_SC_EEEEEEEvNS4_8identityES11_S1B_vS1C_EENS_8epilogue10collective18CollectiveEpilogueINS1E_23Sm100TmaWarpSpecializedILi4ELi2ELi16ELb1ELb0EEEJNS5_IJNSA_ILi64EEESG_SH_EEENS5_IJNST_IS1J_SC_EENST_INS5_IJNSA_ILi16EEESB_EEENS5_IJSC_SF_EEEEEEEESJ_SK_SJ_SK_NS1E_6fusion15FusionCallbacksIS1I_NS1R_17LinearCombinationISJ_fSJ_fLNS_15FloatRoundStyleE2EEES1K_S1Q_JEEENS4_5SM1004TMEM4LOAD26SM100_TMEM_LOAD_32dp32b16xENS4_13SM90_TMA_LOADENS12_INS13_ILi2ELi4ELi3EEES16_NST_INS5_IJS17_S1M_EEENS5_IJS1M_SC_EEEEEEENS4_39AutoVectorizingCopyWithAssumedAlignmentILi128EEENS4_14SM90_TMA_STOREES26_S28_S28_EEEvvEEEEvNT_6ParamsE) ;  /* 0xffffff30023c7950 */ /* 0x000fea0003c3ffff */
        .weak           $__internal_1_$__cuda_sm10x_tcgen05_guardrail_trap_phase_invalid_during_alloc
        .type           $__internal_1_$__cuda_sm10x_tcgen05_guardrail_trap_phase_invalid_during_alloc,@function
        .size           $__internal_1_$__cuda_sm10x_tcgen05_guardrail_trap_phase_invalid_during_alloc,($__internal_2_$__cuda_sm10x_tcgen05_guardrail_trap_unallocated_columns_being_dealloced - $__internal_1_$__cuda_sm10x_tcgen05_guardrail_trap_phase_invalid_during_alloc)
$__internal_1_$__cuda_sm10x_tcgen05_guardrail_trap_phase_invalid_during_alloc:
[----:B------:R-:W-:Y:S05]  /*cf10*/  BPT.TRAP 0x1 ;  /* 0x000000040000795c */ /* 0x000fea0000300000 */
[----:B------:R-:W-:-:S04]  /*cf20*/  MOV R3, 0x0 ;  /* 0x0000000000037802 */ /* 0x000fc80000000f00 */
[----:B------:R-:W-:Y:S05]  /*cf30*/  RET.REL.NODEC R2 `(_ZN7cutlass13device_kernelINS_4gemm6kernel13GemmUniversalIN4cute5tupleIJiiiiEEENS1_10collective13CollectiveMmaINS1_35MainloopSm100TmaUmmaWarpSpecializedILi8ELi2ELi4ENS5_IJNS4_1CILi2EEENSA_ILi1EEESC_EEEEENS5_IJNSA_ILi128EEENSA_ILi256EEENSA_ILi32EEEEEENS_10tfloat32_tENS5_IJlSC_lEEESJ_SK_NS4_8TiledMMAINS4_8MMA_AtomIJNS4_23SM100_MMA_TF32_2x1SM_SSISJ_SJ_fLi128ELi256ELNS4_4UMMA5MajorE0ELSP_0ELNSO_7ScaleInE0ELSQ_0EEEEEENS4_6LayoutINS5_IJSC_SC_SC_EEENS5_IJNSA_ILi0EEESV_SV_EEEEENS5_IJNS4_10UnderscoreESY_SY_EEEEENS4_18SM100_TMA_2SM_LOADENS4_14ComposedLayoutINS4_7SwizzleILi3ELi4ELi3EEENS4_18smem_ptr_flag_bitsILi32EEENST_INS5_IJNSA_ILi8EEESH_EEENS5_IJSH_SC_EEEEEEEvNS4_8identityES11_S1B_vS1C_EENS_8epilogue10collective18CollectiveEpilogueINS1E_23Sm100TmaWarpSpecializedILi4ELi2ELi16ELb1ELb0EEEJNS5_IJNSA_ILi64EEESG_SH_EEENS5_IJNST_IS1J_SC_EENST_INS5_IJNSA_ILi16EEESB_EEENS5_IJSC_SF_EEEEEEEESJ_SK_SJ_SK_NS1E_6fusion15FusionCallbacksIS1I_NS1R_17LinearCombinationISJ_fSJ_fLNS_15FloatRoundStyleE2EEES1K_S1Q_JEEENS4_5SM1004TMEM4LOAD26SM100_TMEM_LOAD_32dp32b16xENS4_13SM90_TMA_LOADENS12_INS13_ILi2ELi4ELi3EEES16_NST_INS5_IJS17_S1M_EEENS5_IJS1M_SC_EEEEEEENS4_39AutoVectorizingCopyWithAssumedAlignmentILi128EEENS4_14SM90_TMA_STOREES26_S28_S28_EEEvvEEEEvNT_6ParamsE) ;  /* 0xffffff3002307950 */ /* 0x000fea0003c3ffff */
        .weak           $__internal_2_$__cuda_sm10x_tcgen05_guardrail_trap_unallocated_columns_being_dealloced
        .type           $__internal_2_$__cuda_sm10x_tcgen05_guardrail_trap_unallocated_columns_being_dealloced,@function
        .size           $__internal_2_$__cuda_sm10x_tcgen05_guardrail_trap_unallocated_columns_being_dealloced,(.L_x_253 - $__internal_2_$__cuda_sm10x_tcgen05_guardrail_trap_unallocated_columns_being_dealloced)
$__internal_2_$__cuda_sm10x_tcgen05_guardrail_trap_unallocated_columns_being_dealloced:
[----:B------:R-:W-:Y:S05]  /*cf40*/  BPT.TRAP 0x1 ;  /* 0x000000040000795c */ /* 0x000fea0000300000 */
[----:B------:R-:W-:-:S04]  /*cf50*/  HFMA2 R3, -RZ, RZ, 0, 0 ;  /* 0x00000000ff037431 */ /* 0x000fc800000001ff */
[----:B------:R-:W-:Y:S05]  /*cf60*/  RET.REL.NODEC R2 `(_ZN7cutlass13device_kernelINS_4gemm6kernel13GemmUniversalIN4cute5tupleIJiiiiEEENS1_10collective13CollectiveMmaINS1_35MainloopSm100TmaUmmaWarpSpecializedILi8ELi2ELi4ENS5_IJNS4_1CILi2EEENSA_ILi1EEESC_EEEEENS5_IJNSA_ILi128EEENSA_ILi256EEENSA_ILi32EEEEEENS_10tfloat32_tENS5_IJlSC_lEEESJ_SK_NS4_8TiledMMAINS4_8MMA_AtomIJNS4_23SM100_MMA_TF32_2x1SM_SSISJ_SJ_fLi128ELi256ELNS4_4UMMA5MajorE0ELSP_0ELNSO_7ScaleInE0ELSQ_0EEEEEENS4_6LayoutINS5_IJSC_SC_SC_EEENS5_IJNSA_ILi0EEESV_SV_EEEEENS5_IJNS4_10UnderscoreESY_SY_EEEEENS4_18SM100_TMA_2SM_LOADENS4_14ComposedLayoutINS4_7SwizzleILi3ELi4ELi3EEENS4_18smem_ptr_flag_bitsILi32EEENST_INS5_IJNSA_ILi8EEESH_EEENS5_IJSH_SC_EEEEEEEvNS4_8identityES11_S1B_vS1C_EENS_8epilogue10collective18CollectiveEpilogueINS1E_23Sm100TmaWarpSpecializedILi4ELi2ELi16ELb1ELb0EEEJNS5_IJNSA_ILi64EEESG_SH_EEENS5_IJNST_IS1J_SC_EENST_INS5_IJNSA_ILi16EEESB_EEENS5_IJSC_SF_EEEEEEEESJ_SK_SJ_SK_NS1E_6fusion15FusionCallbacksIS1I_NS1R_17LinearCombinationISJ_fSJ_fLNS_15FloatRoundStyleE2EEES1K_S1Q_JEEENS4_5SM1004TMEM4LOAD26SM100_TMEM_LOAD_32dp32b16xENS4_13SM90_TMA_LOADENS12_INS13_ILi2ELi4ELi3EEES16_NST_INS5_IJS17_S1M_EEENS5_IJS1M_SC_EEEEEEENS4_39AutoVectorizingCopyWithAssumedAlignmentILi128EEENS4_14SM90_TMA_STOREES26_S28_S28_EEEvvEEEEvNT_6ParamsE) ;  /* 0xffffff3002247950 */ /* 0x000fea0003c3ffff */
.L_x_252:
[----:B------:R-:W-:-:S00]  /*cf70*/  BRA `(.L_x_252) ;  /* 0xfffffffc00fc7947 */ /* 0x000fc0000383ffff */
[----:B------:R-:W-:-:S00]  /*cf80*/  NOP ;  /* 0x0000000000007918 */ /* 0x000fc00000000000 */
[----:B------:R-:W-:-:S00]  /*cf90*/  NOP ;  /* 0x0000000000007918 */ /* 0x000fc00000000000 */
[----:B------:R-:W-:-:S00]  /*cfa0*/  NOP ;  /* 0x0000000000007918 */ /* 0x000fc00000000000 */
[----:B------:R-:W-:-:S00]  /*cfb0*/  NOP ;  /* 0x0000000000007918 */ /* 0x000fc00000000000 */
[----:B------:R-:W-:-:S00]  /*cfc0*/  NOP ;  /* 0x0000000000007918 */ /* 0x000fc00000000000 */
[----:B------:R-:W-:-:S00]  /*cfd0*/  NOP ;  /* 0x0000000000007918 */ /* 0x000fc00000000000 */
[----:B------:R-:W-:-:S00]  /*cfe0*/  NOP ;  /* 0x0000000000007918 */ /* 0x000fc00000000000 */
[----:B------:R-:W-:-:S00]  /*cff0*/  NOP ;  /* 0x0000000000007918 */ /* 0x000fc00000000000 */
.L_x_253:


//--------------------- .nv.global.init           --------------------------
	.section	.nv.global.init,"aw",@progbits
.nv.global.init:
	.type		$str$27,@object
	.size		$str$27,($str$28 - $str$27)
$str$27:
        /*0000*/ 	.byte	0x28, 0x61, 0x64, 0x64, 0x72, 0x65, 0x73, 0x73, 0x20, 0x26, 0x20, 0x6d, 0x61, 0x73, 0x6b, 0x29
        /*0010*/ 	.byte	0x20, 0x3d, 0x3d, 0x20, 0x30, 0x00
	.type		$str$28,@object
	.size		$str$28,($str$26 - $str$28)
$str$28:
        /*0016*/ 	.byte	0x2f, 0x74, 0x6d, 0x70, 0x2f, 0x63, 0x75, 0x74, 0x6c, 0x61, 0x73, 0x73, 0x5f, 0x73, 0x77, 0x65
        /*0026*/ 	.byte	0x65, 0x70, 0x5f, 0x73, 0x72, 0x63, 0x2f, 0x69, 0x6e, 0x63, 0x6c, 0x75, 0x64, 0x65, 0x2f, 0x63
        /*0036*/ 	.byte	0x75, 0x74, 0x65, 0x2f, 0x70, 0x6f, 0x69, 0x6e, 0x74, 0x65, 0x72, 0x5f, 0x66, 0x6c, 0x61, 0x67
        /*0046*/ 	.byte	0x67, 0x65, 0x64, 0x2e, 0x68, 0x70, 0x70, 0x00
	.type		$str$26,@object
	.size		$str$26,($str$25 - $str$26)
$str$26:
        /*004e*/ 	.byte	0x2f, 0x74, 0x6d, 0x70, 0x2f, 0x63, 0x75, 0x74, 0x6c, 0x61, 0x73, 0x73, 0x5f, 0x73, 0x77, 0x65
        /*005e*/ 	.byte	0x65, 0x70, 0x5f, 0x73, 0x72, 0x63, 0x2f, 0x69, 0x6e, 0x63, 0x6c, 0x75, 0x64, 0x65, 0x2f, 0x63
        /*006e*/ 	.byte	0x75, 0x74, 0x65, 0x2f, 0x61, 0x74, 0x6f, 0x6d, 0x2f, 0x63, 0x6f, 0x70, 0x79, 0x5f, 0x74, 0x72
        /*007e*/ 	.byte	0x61, 0x69, 0x74, 0x73, 0x5f, 0x73, 0x6d, 0x31, 0x30, 0x30, 0x2e, 0x68, 0x70, 0x70, 0x00
	.type		$str$25,@object
	.size		$str$25,(__unnamed_1 - $str$25)
$str$25:
        /*008d*/ 	.byte	0x28, 0x28, 0x75, 0x69, 0x6e, 0x74, 0x33, 0x32, 0x5f, 0x74, 0x28, 0x74, 0x68, 0x72, 0x65, 0x61
        /*009d*/ 	.byte	0x64, 0x49, 0x64, 0x78, 0x2e, 0x78, 0x29, 0x20, 0x2f, 0x20, 0x33, 0x32, 0x29, 0x20, 0x25, 0x20
        /*00ad*/ 	.byte	0x34, 0x29, 0x20, 0x3d, 0x3d, 0x20, 0x28, 0x28, 0x28, 0x74, 0x6d, 0x65, 0x6d, 0x5f, 0x61, 0x64
        /*00bd*/ 	.byte	0x64, 0x72, 0x20, 0x3e, 0x3e, 0x20, 0x31, 0x36, 0x29, 0x20, 0x2f, 0x20, 0x33, 0x32, 0x29, 0x20
        /*00cd*/ 	.byte	0x25, 0x20, 0x34, 0x29, 0x00
	.type		__unnamed_1,@object
	.size		__unnamed_1,(__unnamed_2 - __unnamed_1)
__unnamed_1:
        /*00d2*/ 	.byte	0x61, 0x75, 0x74, 0x6f, 0x20, 0x63, 0x75, 0x74, 0x65, 0x3a, 0x3a, 0x61, 0x73, 0x5f, 0x70, 0x6f
        /* <DEDUP_REMOVED lines=24> */
        /*0262*/ 	.byte	0x43, 0x3c, 0x32, 0x30, 0x34, 0x38, 0x3e, 0x3e, 0x3e, 0x3e, 0x5d, 0x00
	.type		__unnamed_2,@object
	.size		__unnamed_2,(.L_2 - __unnamed_2)
__unnamed_2:
        /* <DEDUP_REMOVED lines=42> */
        /*050e*/ 	.byte	0x3e, 0x5d, 0x00
.L_2:


//--------------------- .nv.shared._ZN7cutlass13device_kernelINS_4gemm6kernel13GemmUniversalIN4cute5tupleIJiiiiEEENS1_10collective13CollectiveMmaINS1_35MainloopSm100TmaUmmaWarpSpecializedILi8ELi2ELi4ENS5_IJNS4_1CILi2EEENSA_ILi1EEESC_EEEEENS5_IJNSA_ILi128EEENSA_ILi256EEENSA_ILi32EEEEEENS_10tfloat32_tENS5_IJlSC_lEEESJ_SK_NS4_8TiledMMAINS4_8MMA_AtomIJNS4_23SM100_MMA_TF32_2x1SM_SSISJ_SJ_fLi128ELi256ELNS4_4UMMA5MajorE0ELSP_0ELNSO_7ScaleInE0ELSQ_0EEEEEENS4_6LayoutINS5_IJSC_SC_SC_EEENS5_IJNSA_ILi0EEESV_SV_EEEEENS5_IJNS4_10UnderscoreESY_SY_EEEEENS4_18SM100_TMA_2SM_LOADENS4_14ComposedLayoutINS4_7SwizzleILi3ELi4ELi3EEENS4_18smem_ptr_flag_bitsILi32EEENST_INS5_IJNSA_ILi8EEESH_EEENS5_IJSH_SC_EEEEEEEvNS4_8identityES11_S1B_vS1C_EENS_8epilogue10collective18CollectiveEpilogueINS1E_23Sm100TmaWarpSpecializedILi4ELi2ELi16ELb1ELb0EEEJNS5_IJNSA_ILi64EEESG_SH_EEENS5_IJNST_IS1J_SC_EENST_INS5_IJNSA_ILi16EEESB_EEENS5_IJSC_SF_EEEEEEEESJ_SK_SJ_SK_NS1E_6fusion15FusionCallbacksIS1I_NS1R_17LinearCombinationISJ_fSJ_fLNS_15FloatRoundStyleE2EEES1K_S1Q_JEEENS4_5SM1004TMEM4LOAD26SM100_TMEM_LOAD_32dp32b16xENS4_13SM90_TMA_LOADENS12_INS13_ILi2ELi4ELi3EEES16_NST_INS5_IJS17_S1M_EEENS5_IJS1M_SC_EEEEEEENS4_39AutoVectorizingCopyWithAssumedAlignmentILi128EEENS4_14SM90_TMA_STOREES26_S28_S28_EEEvvEEEEvNT_6ParamsE --------------------------
	.section	.nv.shared._ZN7cutlass13device_kernelINS_4gemm6kernel13GemmUniversalIN4cute5tupleIJiiiiEEENS1_10collective13CollectiveMmaINS1_35MainloopSm100TmaUmmaWarpSpecializedILi8ELi2ELi4ENS5_IJNS4_1CILi2EEENSA_ILi1EEESC_EEEEENS5_IJNSA_ILi128EEENSA_ILi256EEENSA_ILi32EEEEEENS_10tfloat32_tENS5_IJlSC_lEEESJ_SK_NS4_8TiledMMAINS4_8MMA_AtomIJNS4_23SM100_MMA_TF32_2x1SM_SSISJ_SJ_fLi128ELi256ELNS4_4UMMA5MajorE0ELSP_0ELNSO_7ScaleInE0ELSQ_0EEEEEENS4_6LayoutINS5_IJSC_SC_SC_EEENS5_IJNSA_ILi0EEESV_SV_EEEEENS5_IJNS4_10UnderscoreESY_SY_EEEEENS4_18SM100_TMA_2SM_LOADENS4_14ComposedLayoutINS4_7SwizzleILi3ELi4ELi3EEENS4_18smem_ptr_flag_bitsILi32EEENST_INS5_IJNSA_ILi8EEESH_EEENS5_IJSH_SC_EEEEEEEvNS4_8identityES11_S1B_vS1C_EENS_8epilogue10collective18CollectiveEpilogueINS1E_23Sm100TmaWarpSpecializedILi4ELi2ELi16ELb1ELb0EEEJNS5_IJNSA_ILi64EEESG_SH_EEENS5_IJNST_IS1J_SC_EENST_INS5_IJNSA_ILi16EEESB_EEENS5_IJSC_SF_EEEEEEEESJ_SK_SJ_SK_NS1E_6fusion15FusionCallbacksIS1I_NS1R_17LinearCombinationISJ_fSJ_fLNS_15FloatRoundStyleE2EEES1K_S1Q_JEEENS4_5SM1004TMEM4LOAD26SM100_TMEM_LOAD_32dp32b16xENS4_13SM90_TMA_LOADENS12_INS13_ILi2ELi4ELi3EEES16_NST_INS5_IJS17_S1M_EEENS5_IJS1M_SC_EEEEEEENS4_39AutoVectorizingCopyWithAssumedAlignmentILi128EEENS4_14SM90_TMA_STOREES26_S28_S28_EEEvvEEEEvNT_6ParamsE,"aw",@nobits
	.sectionflags	@""
	.align	16
	.zero		1024


//--------------------- .nv.shared.reserved.0     --------------------------
	.section	.nv.shared.reserved.0,"aw",@nobits
	.weak		__nv_reservedSMEM_offset_0_alias
	.size		__nv_reservedSMEM_offset_0_alias, 0, 64
	.other		__nv_reservedSMEM_offset_0_alias,@"STO_CUDA_RESERVED_SHARED STV_DEFAULT"
__nv_reservedSMEM_offset_0_alias:
	.zero		0
.nv.shared.reserved.0:
	.zero		64
	.weak		__nv_reservedSMEM_tcgen05_partition
	.type		__nv_reservedSMEM_tcgen05_partition,@object
	.size		__nv_reservedSMEM_tcgen05_partition,(.L_0 - __nv_reservedSMEM_tcgen05_partition)
__nv_reservedSMEM_tcgen05_partition:
	.zero		32
.L_0:


//--------------------- .nv.global                --------------------------
	.section	.nv.global,"aw",@nobits
.nv.global:
	.type		_ZN40_INTERNAL_a38c516a_4_k_cu_a9793a7a_357794cute1_E,@object
	.size		_ZN40_INTERNAL_a38c516a_4_k_cu_a9793a7a_357794cute1_E,(_ZN40_INTERNAL_a38c516a_4_k_cu_a9793a7a_357794cuda3std3__45__cpo6cbeginE - _ZN40_INTERNAL_a38c516a_4_k_cu_a9793a7a_357794cute1_E)
_ZN40_INTERNAL_a38c516a_4_k_cu_a9793a7a_357794cute1_E:
	.zero		1
	.type		_ZN40_INTERNAL_a38c516a_4_k_cu_a9793a7a_357794cuda3std3__45__cpo6cbeginE,@object
	.size		_ZN40_INTERNAL_a38c516a_4_k_cu_a9793a7a_357794cuda3std3__45__cpo6cbeginE,(_ZN40_INTERNAL_a38c516a_4_k_cu_a9793a7a_357794cuda3std3__48in_placeE - _ZN40_INTERNAL_a38c516a_4_k_cu_a9793a7a_357794cuda3std3__45__cpo6cbeginE)
_ZN40_INTERNAL_a38c516a_4_k_cu_a9793a7a_357794cuda3std3__45__cpo6cbeginE:
	.zero		1
	.type		_ZN40_INTERNAL_a38c516a_4_k_cu_a9793a7a_357794cuda3std3__48in_placeE,@object
	.size		_ZN40_INTERNAL_a38c516a_4_k_cu_a9793a7a_357794cuda3std3__48in_placeE,(_ZN40_INTERNAL_a38c516a_4_k_cu_a9793a7a_357794cuda3std6ranges3__45__cpo9iter_moveE - _ZN40_INTERNAL_a38c516a_4_k_cu_a9793a7a_357794cuda3std3__48in_placeE)
_ZN40_INTERNAL_a38c516a_4_k_cu_a9793a7a_357794cuda3std3__48in_placeE:
	.zero		1
	.type		_ZN40_INTERNAL_a38c516a_4_k_cu_a9793a7a_357794cuda3std6ranges3__45__cpo9iter_moveE,@object
	.size		_ZN40_INTERNAL_a38c516a_4_k_cu_a9793a7a_357794cuda3std6ranges3__45__cpo9iter_moveE,(_ZN40_INTERNAL_a38c516a_4_k_cu_a9793a7a_357794cuda3std3__45__cpo5beginE - _ZN40_INTERNAL_a38c516a_4_k_cu_a9793a7a_357794cuda3std6ranges3__45__cpo9iter_moveE)
_ZN40_INTERNAL_a38c516a_4_k_cu_a9793a7a_357794cuda3std6ranges3__45__cpo9iter_moveE:
	.zero		1
	.type		_ZN40_INTERNAL_a38c516a_4_k_cu_a9793a7a_357794cuda3std3__45__cpo5beginE,@object
	.size		_ZN40_INTERNAL_a38c516a_4_k_cu_a9793a7a_357794cuda3std3__45__cpo5beginE,(_ZN40_INTERNAL_a38c516a_4_k_cu_a9793a7a_357794cuda3std3__442_GLOBAL__N__a38c516a_4_k_cu_a9793a7a_357796ignoreE - _ZN40_INTERNAL_a38c516a_4_k_cu_a9793a7a_357794cuda3std3__45__cpo5beginE)
_ZN40_INTERNAL_a38c516a_4_k_cu_a9793a7a_357794cuda3std3__45__cpo5beginE:
	.zero		1
	.type		_ZN40_INTERNAL_a38c516a_4_k_cu_a9793a7a_357794cuda3std3__442_GLOBAL__N__a38c516a_4_k_cu_a9793a7a_357796ignoreE,@object
	.size		_ZN40_INTERNAL_a38c516a_4_k_cu_a9793a7a_357794cuda3std3__442_GLOBAL__N__a38c516a_4_k_cu_a9793a7a_357796ignoreE,(_ZN40_INTERNAL_a38c516a_4_k_cu_a9793a7a_357794cute7productE - _ZN40_INTERNAL_a38c516a_4_k_cu_a9793a7a_357794cuda3std3__442_GLOBAL__N__a38c516a_4_k_cu_a9793a7a_357796ignoreE)
_ZN40_INTERNAL_a38c516a_4_k_cu_a9793a7a_357794cuda3std3__442_GLOBAL__N__a38c516a_4_k_cu_a9793a7a_357796ignoreE:
	.zero		1
	.type		_ZN40_INTERNAL_a38c516a_4_k_cu_a9793a7a_357794cute7productE,@object
	.size		_ZN40_INTERNAL_a38c516a_4_k_cu_a9793a7a_357794cute7productE,(_ZN40_INTERNAL_a38c516a_4_k_cu_a9793a7a_357794cuda3std3__45__cpo3endE - _ZN40_INTERNAL_a38c516a_4_k_cu_a9793a7a_357794cute7productE)
_ZN40_INTERNAL_a38c516a_4_k_cu_a9793a7a_357794cute7productE:
	.zero		1
	.type		_ZN40_INTERNAL_a38c516a_4_k_cu_a9793a7a_357794cuda3std3__45__cpo3endE,@object
	.size		_ZN40_INTERNAL_a38c516a_4_k_cu_a9793a7a_357794cuda3std3__45__cpo3endE,(_ZN40_INTERNAL_a38c516a_4_k_cu_a9793a7a_357794cuda3std3__419piecewise_constructE - _ZN40_INTERNAL_a38c516a_4_k_cu_a9793a7a_357794cuda3std3__45__cpo3endE)
_ZN40_INTERNAL_a38c516a_4_k_cu_a9793a7a_357794cuda3std3__45__cpo3endE:
	.zero		1
	.type		_ZN40_INTERNAL_a38c516a_4_k_cu_a9793a7a_357794cuda3std3__419piecewise_constructE,@object
	.size		_ZN40_INTERNAL_a38c516a_4_k_cu_a9793a7a_357794cuda3std3__419piecewise_constructE,(_ZN40_INTERNAL_a38c516a_4_k_cu_a9793a7a_357794cuda3std3__45__cpo4cendE - _ZN40_INTERNAL_a38c516a_4_k_cu_a9793a7a_357794cuda3std3__419piecewise_constructE)
_ZN40_INTERNAL_a38c516a_4_k_cu_a9793a7a_357794cuda3std3__419piecewise_constructE:
	.zero		1
	.type		_ZN40_INTERNAL_a38c516a_4_k_cu_a9793a7a_357794cuda3std3__45__cpo4cendE,@object
	.size		_ZN40_INTERNAL_a38c516a_4_k_cu_a9793a7a_357794cuda3std3__45__cpo4cendE,(_ZN40_INTERNAL_a38c516a_4_k_cu_a9793a7a_357794cuda3std6ranges3__45__cpo4swapE - _ZN40_INTERNAL_a38c516a_4_k_cu_a9793a7a_357794cuda3std3__45__cpo4cendE)
_ZN40_INTERNAL_a38c516a_4_k_cu_a9793a7a_357794cuda3std3__45__cpo4cendE:
	.zero		1
	.type		_ZN40_INTERNAL_a38c516a_4_k_cu_a9793a7a_357794cuda3std6ranges3__45__cpo4swapE,@object
	.size		_ZN40_INTERNAL_a38c516a_4_k_cu_a9793a7a_357794cuda3std6ranges3__45__cpo4swapE,(.L_10 - _ZN40_INTERNAL_a38c516a_4_k_cu_a9793a7a_357794cuda3std6ranges3__45__cpo4swapE)
_ZN40_INTERNAL_a38c516a_4_k_cu_a9793a7a_357794cuda3std6ranges3__45__cpo4swapE:
	.zero		1
.L_10:


//--------------------- .nv.constant0._ZN7cutlass13device_kernelINS_4gemm6kernel13GemmUniversalIN4cute5tupleIJiiiiEEENS1_10collective13CollectiveMmaINS1_35MainloopSm100TmaUmmaWarpSpecializedILi8ELi2ELi4ENS5_IJNS4_1CILi2EEENSA_ILi1EEESC_EEEEENS5_IJNSA_ILi128EEENSA_ILi256EEENSA_ILi32EEEEEENS_10tfloat32_tENS5_IJlSC_lEEESJ_SK_NS4_8TiledMMAINS4_8MMA_AtomIJNS4_23SM100_MMA_TF32_2x1SM_SSISJ_SJ_fLi128ELi256ELNS4_4UMMA5MajorE0ELSP_0ELNSO_7ScaleInE0ELSQ_0EEEEEENS4_6LayoutINS5_IJSC_SC_SC_EEENS5_IJNSA_ILi0EEESV_SV_EEEEENS5_IJNS4_10UnderscoreESY_SY_EEEEENS4_18SM100_TMA_2SM_LOADENS4_14ComposedLayoutINS4_7SwizzleILi3ELi4ELi3EEENS4_18smem_ptr_flag_bitsILi32EEENST_INS5_IJNSA_ILi8EEESH_EEENS5_IJSH_SC_EEEEEEEvNS4_8identityES11_S1B_vS1C_EENS_8epilogue10collective18CollectiveEpilogueINS1E_23Sm100TmaWarpSpecializedILi4ELi2ELi16ELb1ELb0EEEJNS5_IJNSA_ILi64EEESG_SH_EEENS5_IJNST_IS1J_SC_EENST_INS5_IJNSA_ILi16EEESB_EEENS5_IJSC_SF_EEEEEEEESJ_SK_SJ_SK_NS1E_6fusion15FusionCallbacksIS1I_NS1R_17LinearCombinationISJ_fSJ_fLNS_15FloatRoundStyleE2EEES1K_S1Q_JEEENS4_5SM1004TMEM4LOAD26SM100_TMEM_LOAD_32dp32b16xENS4_13SM90_TMA_LOADENS12_INS13_ILi2ELi4ELi3EEES16_NST_INS5_IJS17_S1M_EEENS5_IJS1M_SC_EEEEEEENS4_39AutoVectorizingCopyWithAssumedAlignmentILi128EEENS4_14SM90_TMA_STOREES26_S28_S28_EEEvvEEEEvNT_6ParamsE --------------------------
	.section	.nv.constant0._ZN7cutlass13device_kernelINS_4gemm6kernel13GemmUniversalIN4cute5tupleIJiiiiEEENS1_10collective13CollectiveMmaINS1_35MainloopSm100TmaUmmaWarpSpecializedILi8ELi2ELi4ENS5_IJNS4_1CILi2EEENSA_ILi1EEESC_EEEEENS5_IJNSA_ILi128EEENSA_ILi256EEENSA_ILi32EEEEEENS_10tfloat32_tENS5_IJlSC_lEEESJ_SK_NS4_8TiledMMAINS4_8MMA_AtomIJNS4_23SM100_MMA_TF32_2x1SM_SSISJ_SJ_fLi128ELi256ELNS4_4UMMA5MajorE0ELSP_0ELNSO_7ScaleInE0ELSQ_0EEEEEENS4_6LayoutINS5_IJSC_SC_SC_EEENS5_IJNSA_ILi0EEESV_SV_EEEEENS5_IJNS4_10UnderscoreESY_SY_EEEEENS4_18SM100_TMA_2SM_LOADENS4_14ComposedLayoutINS4_7SwizzleILi3ELi4ELi3EEENS4_18smem_ptr_flag_bitsILi32EEENST_INS5_IJNSA_ILi8EEESH_EEENS5_IJSH_SC_EEEEEEEvNS4_8identityES11_S1B_vS1C_EENS_8epilogue10collective18CollectiveEpilogueINS1E_23Sm100TmaWarpSpecializedILi4ELi2ELi16ELb1ELb0EEEJNS5_IJNSA_ILi64EEESG_SH_EEENS5_IJNST_IS1J_SC_EENST_INS5_IJNSA_ILi16EEESB_EEENS5_IJSC_SF_EEEEEEEESJ_SK_SJ_SK_NS1E_6fusion15FusionCallbacksIS1I_NS1R_17LinearCombinationISJ_fSJ_fLNS_15FloatRoundStyleE2EEES1K_S1Q_JEEENS4_5SM1004TMEM4LOAD26SM100_TMEM_LOAD_32dp32b16xENS4_13SM90_TMA_LOADENS12_INS13_ILi2ELi4ELi3EEES16_NST_INS5_IJS17_S1M_EEENS5_IJS1M_SC_EEEEEEENS4_39AutoVectorizingCopyWithAssumedAlignmentILi128EEENS4_14SM90_TMA_STOREES26_S28_S28_EEEvvEEEEvNT_6ParamsE,"a",@progbits
	.sectionflags	@""
	.align	4
.nv.constant0._ZN7cutlass13device_kernelINS_4gemm6kernel13GemmUniversalIN4cute5tupleIJiiiiEEENS1_10collective13CollectiveMmaINS1_35MainloopSm100TmaUmmaWarpSpecializedILi8ELi2ELi4ENS5_IJNS4_1CILi2EEENSA_ILi1EEESC_EEEEENS5_IJNSA_ILi128EEENSA_ILi256EEENSA_ILi32EEEEEENS_10tfloat32_tENS5_IJlSC_lEEESJ_SK_NS4_8TiledMMAINS4_8MMA_AtomIJNS4_23SM100_MMA_TF32_2x1SM_SSISJ_SJ_fLi128ELi256ELNS4_4UMMA5MajorE0ELSP_0ELNSO_7ScaleInE0ELSQ_0EEEEEENS4_6LayoutINS5_IJSC_SC_SC_EEENS5_IJNSA_ILi0EEESV_SV_EEEEENS5_IJNS4_10UnderscoreESY_SY_EEEEENS4_18SM100_TMA_2SM_LOADENS4_14ComposedLayoutINS4_7SwizzleILi3ELi4ELi3EEENS4_18smem_ptr_flag_bitsILi32EEENST_INS5_IJNSA_ILi8EEESH_EEENS5_IJSH_SC_EEEEEEEvNS4_8identityES11_S1B_vS1C_EENS_8epilogue10collective18CollectiveEpilogueINS1E_23Sm100TmaWarpSpecializedILi4ELi2ELi16ELb1ELb0EEEJNS5_IJNSA_ILi64EEESG_SH_EEENS5_IJNST_IS1J_SC_EENST_INS5_IJNSA_ILi16EEESB_EEENS5_IJSC_SF_EEEEEEEESJ_SK_SJ_SK_NS1E_6fusion15FusionCallbacksIS1I_NS1R_17LinearCombinationISJ_fSJ_fLNS_15FloatRoundStyleE2EEES1K_S1Q_JEEENS4_5SM1004TMEM4LOAD26SM100_TMEM_LOAD_32dp32b16xENS4_13SM90_TMA_LOADENS12_INS13_ILi2ELi4ELi3EEES16_NST_INS5_IJS17_S1M_EEENS5_IJS1M_SC_EEEEEEENS4_39AutoVectorizingCopyWithAssumedAlignmentILi128EEENS4_14SM90_TMA_STOREES26_S28_S28_EEEvvEEEEvNT_6ParamsE:
	.zero		2944


//--------------------- SYMBOLS --------------------------

	.type		.nv.reservedSmem.offset0,@object
	.size		.nv.reservedSmem.offset0,0x4
	.type		.nv.reservedSmem.cap,@object
	.size		.nv.reservedSmem.cap,0x4
	.type		__assertfail,@function
